//
// Generated by NVIDIA NVVM Compiler
//
// Compiler Build ID: CL-36424714
// Cuda compilation tools, release 13.0, V13.0.88
// Based on NVVM 20.0.0
//

.version 9.0
.target sm_100
.address_size 64

.global .align 8 .u64 dummy;
.global .align 4 .b8 iv[128];
.global .align 8 .u64 dummy2;
.global .align 8 .u64 iy;

.entry _Z7inc_gpuPfli(
	.param .u64 .ptr .align 1 _Z7inc_gpuPfli_param_0,
	.param .u64 _Z7inc_gpuPfli_param_1,
	.param .u32 _Z7inc_gpuPfli_param_2
)
{
	.reg .pred 	%p<20>;
	.reg .b32 	%r<17>;
	.reg .b32 	%f<22>;
	.reg .b64 	%rd<93>;

	ld.param.u64 	%rd20, [_Z7inc_gpuPfli_param_0];
	ld.param.u32 	%r8, [_Z7inc_gpuPfli_param_2];
	mov.u32 	%r9, %ctaid.x;
	mov.u32 	%r10, %ntid.x;
	mov.u32 	%r11, %tid.x;
	mad.lo.s32 	%r1, %r9, %r10, %r11;
	setp.ge.s32 	%p1, %r1, %r8;
	@%p1 bra 	$L__BB0_21;
	add.s32 	%r12, %r8, 1;
	cvt.rn.f32.s32 	%f2, %r12;
	rcp.rn.f32 	%f1, %f2;
	ld.global.u64 	%rd86, [dummy];
	setp.lt.s64 	%p2, %rd86, 1;
	ld.global.u64 	%rd90, [iy];
	setp.eq.s64 	%p3, %rd90, 0;
	or.pred  	%p4, %p2, %p3;
	@%p4 bra 	$L__BB0_3;
	ld.global.u64 	%rd89, [dummy2];
	bra.uni 	$L__BB0_18;
$L__BB0_3:
	setp.gt.s64 	%p5, %rd86, -1;
	@%p5 bra 	$L__BB0_5;
	neg.s64 	%rd86, %rd86;
	st.global.u64 	[dummy], %rd86;
	bra.uni 	$L__BB0_7;
$L__BB0_5:
	setp.ne.s64 	%p6, %rd86, 0;
	@%p6 bra 	$L__BB0_7;
	mov.b64 	%rd86, 1;
	st.global.u64 	[dummy], %rd86;
$L__BB0_7:
	st.global.u64 	[dummy2], %rd86;
	mov.u64 	%rd24, iv;
	add.s64 	%rd87, %rd24, 156;
	mov.b32 	%r16, 0;
	mov.u64 	%rd88, %rd86;
$L__BB0_8:
	add.s32 	%r3, %r16, 39;
	mul.hi.s64 	%rd25, %rd88, -7183739866224372601;
	add.s64 	%rd26, %rd25, %rd88;
	shr.u64 	%rd27, %rd26, 63;
	shr.s64 	%rd28, %rd26, 15;
	add.s64 	%rd29, %rd28, %rd27;
	mad.lo.s64 	%rd30, %rd29, -53668, %rd88;
	mul.lo.s64 	%rd31, %rd29, -12211;
	mad.lo.s64 	%rd32, %rd30, 40014, %rd31;
	setp.lt.s64 	%p7, %rd32, 0;
	add.s64 	%rd33, %rd32, 2147483563;
	selp.b64 	%rd8, %rd33, %rd32, %p7;
	setp.gt.u32 	%p8, %r3, 31;
	@%p8 bra 	$L__BB0_10;
	cvt.rn.f32.s64 	%f3, %rd8;
	st.global.f32 	[%rd87], %f3;
$L__BB0_10:
	mul.hi.s64 	%rd34, %rd8, -7183739866224372601;
	add.s64 	%rd35, %rd34, %rd8;
	shr.u64 	%rd36, %rd35, 63;
	shr.s64 	%rd37, %rd35, 15;
	add.s64 	%rd38, %rd37, %rd36;
	mad.lo.s64 	%rd39, %rd38, -53668, %rd8;
	mul.lo.s64 	%rd40, %rd38, -12211;
	mad.lo.s64 	%rd41, %rd39, 40014, %rd40;
	setp.lt.s64 	%p9, %rd41, 0;
	add.s64 	%rd42, %rd41, 2147483563;
	selp.b64 	%rd9, %rd42, %rd41, %p9;
	add.s32 	%r4, %r3, -1;
	setp.gt.u32 	%p10, %r4, 31;
	@%p10 bra 	$L__BB0_12;
	cvt.rn.f32.s64 	%f4, %rd9;
	st.global.f32 	[%rd87+-4], %f4;
$L__BB0_12:
	mul.hi.s64 	%rd43, %rd9, -7183739866224372601;
	add.s64 	%rd44, %rd43, %rd9;
	shr.u64 	%rd45, %rd44, 63;
	shr.s64 	%rd46, %rd44, 15;
	add.s64 	%rd47, %rd46, %rd45;
	mad.lo.s64 	%rd48, %rd47, -53668, %rd9;
	mul.lo.s64 	%rd49, %rd47, -12211;
	mad.lo.s64 	%rd50, %rd48, 40014, %rd49;
	setp.lt.s64 	%p11, %rd50, 0;
	add.s64 	%rd51, %rd50, 2147483563;
	selp.b64 	%rd10, %rd51, %rd50, %p11;
	add.s32 	%r5, %r4, -1;
	setp.gt.u32 	%p12, %r5, 31;
	@%p12 bra 	$L__BB0_14;
	cvt.rn.f32.s64 	%f5, %rd10;
	st.global.f32 	[%rd87+-8], %f5;
$L__BB0_14:
	mul.hi.s64 	%rd52, %rd10, -7183739866224372601;
	add.s64 	%rd53, %rd52, %rd10;
	shr.u64 	%rd54, %rd53, 63;
	shr.s64 	%rd55, %rd53, 15;
	add.s64 	%rd56, %rd55, %rd54;
	mad.lo.s64 	%rd57, %rd56, -53668, %rd10;
	mul.lo.s64 	%rd58, %rd56, -12211;
	mad.lo.s64 	%rd59, %rd57, 40014, %rd58;
	setp.lt.s64 	%p13, %rd59, 0;
	add.s64 	%rd60, %rd59, 2147483563;
	selp.b64 	%rd88, %rd60, %rd59, %p13;
	add.s32 	%r6, %r5, -1;
	setp.gt.u32 	%p14, %r6, 31;
	@%p14 bra 	$L__BB0_16;
	cvt.rn.f32.s64 	%f6, %rd88;
	st.global.f32 	[%rd87+-12], %f6;
$L__BB0_16:
	add.s32 	%r16, %r16, -4;
	add.s64 	%rd87, %rd87, -16;
	setp.ne.s32 	%p15, %r6, 0;
	@%p15 bra 	$L__BB0_8;
	ld.global.f32 	%f7, [iv];
	cvt.rzi.s64.f32 	%rd90, %f7;
	mov.u64 	%rd89, %rd86;
	mov.u64 	%rd86, %rd88;
$L__BB0_18:
	mul.hi.s64 	%rd61, %rd86, -7183739866224372601;
	add.s64 	%rd62, %rd61, %rd86;
	shr.u64 	%rd63, %rd62, 63;
	shr.s64 	%rd64, %rd62, 15;
	add.s64 	%rd65, %rd64, %rd63;
	mad.lo.s64 	%rd66, %rd65, -53668, %rd86;
	mul.lo.s64 	%rd67, %rd65, -12211;
	mad.lo.s64 	%rd68, %rd66, 40014, %rd67;
	setp.lt.s64 	%p16, %rd68, 0;
	add.s64 	%rd69, %rd68, 2147483563;
	selp.b64 	%rd70, %rd69, %rd68, %p16;
	st.global.u64 	[dummy], %rd70;
	mul.hi.s64 	%rd71, %rd89, 5726900650010560005;
	shr.u64 	%rd72, %rd71, 63;
	shr.s64 	%rd73, %rd71, 14;
	add.s64 	%rd74, %rd73, %rd72;
	mad.lo.s64 	%rd75, %rd74, -52774, %rd89;
	mul.lo.s64 	%rd76, %rd74, -3791;
	mad.lo.s64 	%rd77, %rd75, 40692, %rd76;
	setp.lt.s64 	%p17, %rd77, 0;
	add.s64 	%rd78, %rd77, 2147483399;
	selp.b64 	%rd79, %rd78, %rd77, %p17;
	st.global.u64 	[dummy2], %rd79;
	cvt.rn.f32.s64 	%f8, %rd90;
	div.rn.f32 	%f9, %f8, 0f4C7FFFFF;
	cvt.rzi.s32.f32 	%r14, %f9;
	mul.wide.s32 	%rd80, %r14, 4;
	mov.u64 	%rd81, iv;
	add.s64 	%rd82, %rd81, %rd80;
	ld.global.f32 	%f10, [%rd82];
	cvt.rn.f32.s64 	%f11, %rd79;
	sub.f32 	%f12, %f10, %f11;
	cvt.rzi.s64.f32 	%rd92, %f12;
	st.global.u64 	[iy], %rd92;
	cvt.rn.f32.s64 	%f13, %rd70;
	st.global.f32 	[%rd82], %f13;
	setp.gt.s64 	%p18, %rd92, 0;
	@%p18 bra 	$L__BB0_20;
	cvt.rn.f32.s64 	%f14, %rd92;
	add.f32 	%f15, %f14, 0f4EFFFFFF;
	cvt.rzi.s64.f32 	%rd92, %f15;
	st.global.u64 	[iy], %rd92;
$L__BB0_20:
	cvt.rn.f32.s64 	%f16, %rd92;
	mul.f32 	%f17, %f16, 0f30000000;
	setp.gt.f32 	%p19, %f17, 0f3F7FFFFE;
	selp.f32 	%f18, 0f3F7FFFFE, %f17, %p19;
	add.s32 	%r15, %r1, 1;
	cvt.rn.f32.s32 	%f19, %r15;
	mul.f32 	%f20, %f1, %f19;
	mul.f32 	%f21, %f20, %f18;
	cvta.to.global.u64 	%rd83, %rd20;
	mul.wide.s32 	%rd84, %r1, 4;
	add.s64 	%rd85, %rd83, %rd84;
	st.global.f32 	[%rd85], %f21;
$L__BB0_21:
	ret;

}


// ===== COMPILED SASS (sm_100) =====

	.target	sm_100

	.elftype	@"ET_EXEC"


//--------------------- .note.nv.tkinfo           --------------------------
	.section	.note.nv.tkinfo,"",@"SHT_NOTE"
	.sectionflags	@"SHF_NOTE_NV_TKINFO"
	.tkinfo
        /*0018*/ 	.word	0x00000002
        /*0030*/ 	.string	""
        /*0030*/ 	.string	"ptxas"
        /*0030*/ 	.string	"Cuda compilation tools, release 13.0, V13.0.88"
        /*0030*/ 	.string	"Build cuda_13.0.r13.0/compiler.36424714_0"
        /*0030*/ 	.string	"-arch sm_100 -m 64 "



//--------------------- .note.nv.cuinfo           --------------------------
	.section	.note.nv.cuinfo,"",@"SHT_NOTE"
	.sectionflags	@"SHF_NOTE_NV_CUINFO"
        /*0018*/ 	.short	0x0002
        /*001a*/ 	.short	0x0064
        /*001c*/ 	.short	0x0082
	.zero		2


//--------------------- .nv.info                  --------------------------
	.section	.nv.info,"",@"SHT_CUDA_INFO"
	.align	4


	//----- nvinfo : EIATTR_REGCOUNT
	.align		4
        /*0000*/ 	.byte	0x04, 0x2f
        /*0002*/ 	.short	(.L_5 - .L_4)
	.align		4
.L_4:
        /*0004*/ 	.word	index@(_Z7inc_gpuPfli)
        /*0008*/ 	.word	0x00000018


	//----- nvinfo : EIATTR_FRAME_SIZE
	.align		4
.L_5:
        /*000c*/ 	.byte	0x04, 0x11
        /*000e*/ 	.short	(.L_7 - .L_6)
	.align		4
.L_6:
        /*0010*/ 	.word	index@($__internal_1_$__cuda_sm3x_div_rn_noftz_f32_slowpath)
        /*0014*/ 	.word	0x00000000


	//----- nvinfo : EIATTR_FRAME_SIZE
	.align		4
.L_7:
        /*0018*/ 	.byte	0x04, 0x11
        /*001a*/ 	.short	(.L_9 - .L_8)
	.align		4
.L_8:
        /*001c*/ 	.word	index@($__internal_0_$__cuda_sm20_rcp_rn_f32_slowpath)
        /*0020*/ 	.word	0x00000000


	//----- nvinfo : EIATTR_FRAME_SIZE
	.align		4
.L_9:
        /*0024*/ 	.byte	0x04, 0x11
        /*0026*/ 	.short	(.L_11 - .L_10)
	.align		4
.L_10:
        /*0028*/ 	.word	index@(_Z7inc_gpuPfli)
        /*002c*/ 	.word	0x00000000


	//----- nvinfo : EIATTR_MIN_STACK_SIZE
	.align		4
.L_11:
        /*0030*/ 	.byte	0x04, 0x12
        /*0032*/ 	.short	(.L_13 - .L_12)
	.align		4
.L_12:
        /*0034*/ 	.word	index@(_Z7inc_gpuPfli)
        /*0038*/ 	.word	0x00000000
.L_13:


//--------------------- .nv.compat                --------------------------
	.section	.nv.compat,"",@"SHT_CUDA_COMPAT_INFO"
	.align	4
        /*0000*/ 	.byte	0x02, 0x09, 0x00, 0x00, 0x02, 0x02, 0x01, 0x00, 0x02, 0x05, 0x05, 0x00, 0x03, 0x07, 0x01, 0x01
        /*0010*/ 	.byte	0x02, 0x03, 0x00, 0x00, 0x02, 0x06, 0x01, 0x00, 0x04, 0x0b, 0x08, 0x00, 0x01, 0x00, 0x00, 0x00
        /*0020*/ 	.byte	0x00, 0x00, 0x00, 0x00


//--------------------- .nv.info._Z7inc_gpuPfli   --------------------------
	.section	.nv.info._Z7inc_gpuPfli,"",@"SHT_CUDA_INFO"
	.sectionflags	@""
	.align	4


	//----- nvinfo : EIATTR_CUDA_API_VERSION
	.align		4
        /*0000*/ 	.byte	0x04, 0x37
        /*0002*/ 	.short	(.L_15 - .L_14)
.L_14:
        /*0004*/ 	.word	0x00000082


	//----- nvinfo : EIATTR_KPARAM_INFO
	.align		4
.L_15:
        /*0008*/ 	.byte	0x04, 0x17
        /*000a*/ 	.short	(.L_17 - .L_16)
.L_16:
        /*000c*/ 	.word	0x00000000
        /*0010*/ 	.short	0x0002
        /*0012*/ 	.short	0x0010
        /*0014*/ 	.byte	0x00, 0xf0, 0x11, 0x00


	//----- nvinfo : EIATTR_KPARAM_INFO
	.align		4
.L_17:
        /*0018*/ 	.byte	0x04, 0x17
        /*001a*/ 	.short	(.L_19 - .L_18)
.L_18:
        /*001c*/ 	.word	0x00000000
        /*0020*/ 	.short	0x0001
        /*0022*/ 	.short	0x0008
        /*0024*/ 	.byte	0x00, 0xf0, 0x21, 0x00


	//----- nvinfo : EIATTR_KPARAM_INFO
	.align		4
.L_19:
        /*0028*/ 	.byte	0x04, 0x17
        /*002a*/ 	.short	(.L_21 - .L_20)
.L_20:
        /*002c*/ 	.word	0x00000000
        /*0030*/ 	.short	0x0000
        /*0032*/ 	.short	0x0000
        /*0034*/ 	.byte	0x00, 0xf5, 0x21, 0x00


	//----- nvinfo : EIATTR_SPARSE_MMA_MASK
	.align		4
.L_21:
        /*0038*/ 	.byte	0x03, 0x50
        /*003a*/ 	.short	0x0000


	//----- nvinfo : EIATTR_MAXREG_COUNT
	.align		4
        /*003c*/ 	.byte	0x03, 0x1b
        /*003e*/ 	.short	0x00ff


	//----- nvinfo : EIATTR_MERCURY_ISA_VERSION
	.align		4
        /*0040*/ 	.byte	0x03, 0x5f
        /*0042*/ 	.short	0x0101


	//----- nvinfo : EIATTR_VRC_CTA_INIT_COUNT
	.align		4
        /*0044*/ 	.byte	0x02, 0x4a
	.zero		1
	.zero		1


	//----- nvinfo : EIATTR_EXIT_INSTR_OFFSETS
	.align		4
        /*0048*/ 	.byte	0x04, 0x1c
        /*004a*/ 	.short	(.L_23 - .L_22)


	//   ....[0]....
.L_22:
        /*004c*/ 	.word	0x00000070


	//   ....[1]....
        /*0050*/ 	.word	0x000013c0


	//----- nvinfo : EIATTR_CRS_STACK_SIZE
	.align		4
.L_23:
        /*0054*/ 	.byte	0x04, 0x1e
        /*0056*/ 	.short	(.L_25 - .L_24)
.L_24:
        /*0058*/ 	.word	0x00000000


	//----- nvinfo : EIATTR_CBANK_PARAM_SIZE
	.align		4
.L_25:
        /*005c*/ 	.byte	0x03, 0x19
        /*005e*/ 	.short	0x0014


	//----- nvinfo : EIATTR_PARAM_CBANK
	.align		4
        /*0060*/ 	.byte	0x04, 0x0a
        /*0062*/ 	.short	(.L_27 - .L_26)
	.align		4
.L_26:
        /*0064*/ 	.word	index@(.nv.constant0._Z7inc_gpuPfli)
        /*0068*/ 	.short	0x0380
        /*006a*/ 	.short	0x0014


	//----- nvinfo : EIATTR_SW_WAR
	.align		4
.L_27:
        /*006c*/ 	.byte	0x04, 0x36
        /*006e*/ 	.short	(.L_29 - .L_28)
.L_28:
        /*0070*/ 	.word	0x00000008
.L_29:


//--------------------- .nv.callgraph             --------------------------
	.section	.nv.callgraph,"",@"SHT_CUDA_CALLGRAPH"
	.align	4
	.sectionentsize	8
	.align		4
        /*0000*/ 	.word	0x00000000
	.align		4
        /*0004*/ 	.word	0xffffffff
	.align		4
        /*0008*/ 	.word	0x00000000
	.align		4
        /*000c*/ 	.word	0xfffffffe
	.align		4
        /*0010*/ 	.word	0x00000000
	.align		4
        /*0014*/ 	.word	0xfffffffd
	.align		4
        /*0018*/ 	.word	0x00000000
	.align		4
        /*001c*/ 	.word	0xfffffffc


//--------------------- .nv.constant4             --------------------------
	.section	.nv.constant4,"a",@progbits
	.align	8
	.align		8
.nv.constant4:
        /*0000*/ 	.dword	dummy
	.align		8
        /*0008*/ 	.dword	iv
	.align		8
        /*0010*/ 	.dword	dummy2
	.align		8
        /*0018*/ 	.dword	iy


//--------------------- .text._Z7inc_gpuPfli      --------------------------
	.section	.text._Z7inc_gpuPfli,"ax",@progbits
	.align	128
.text._Z7inc_gpuPfli:
        .type           _Z7inc_gpuPfli,@function
        .size           _Z7inc_gpuPfli,(.L_x_19 - _Z7inc_gpuPfli)
        .other          _Z7inc_gpuPfli,@"STO_CUDA_ENTRY STV_DEFAULT"
_Z7inc_gpuPfli:
[----:B------:R-:W-:Y:S01]  /*0000*/  LDC R1, c[0x0][0x37c] ;  /* 0x0000df00ff017b82 */ /* 0x000fe20000000800 */
[----:B------:R-:W0:Y:S07]  /*0010*/  S2R R3, SR_TID.X ;  /* 0x0000000000037919 */ /* 0x000e2e0000002100 */
[----:B------:R-:W0:Y:S01]  /*0020*/  S2UR UR5, SR_CTAID.X ;  /* 0x00000000000579c3 */ /* 0x000e220000002500 */
[----:B------:R-:W1:Y:S07]  /*0030*/  LDCU UR4, c[0x0][0x390] ;  /* 0x00007200ff0477ac */ /* 0x000e6e0008000800 */
[----:B------:R-:W0:Y:S02]  /*0040*/  LDC R2, c[0x0][0x360] ;  /* 0x0000d800ff027b82 */ /* 0x000e240000000800 */
[----:B0-----:R-:W-:-:S05]  /*0050*/  IMAD R2, R2, UR5, R3 ;  /* 0x0000000502027c24 */ /* 0x001fca000f8e0203 */
[----:B-1----:R-:W-:-:S13]  /*0060*/  ISETP.GE.AND P0, PT, R2, UR4, PT ;  /* 0x0000000402007c0c */ /* 0x002fda000bf06270 */
[----:B------:R-:W-:Y:S05]  /*0070*/  @P0 EXIT ;  /* 0x000000000000094d */ /* 0x000fea0003800000 */
[----:B------:R-:W-:Y:S01]  /*0080*/  UIADD3 UR4, UPT, UPT, UR4, 0x1, URZ ;  /* 0x0000000104047890 */ /* 0x000fe2000fffe0ff */
[----:B------:R-:W0:Y:S05]  /*0090*/  LDCU.64 UR6, c[0x0][0x358] ;  /* 0x00006b00ff0677ac */ /* 0x000e2a0008000a00 */
[----:B------:R-:W-:-:S05]  /*00a0*/  I2FP.F32.S32 R0, UR4 ;  /* 0x0000000400007c45 */ /* 0x000fca0008201400 */
[----:B------:R-:W-:-:S05]  /*00b0*/  VIADD R3, R0, 0x1800000 ;  /* 0x0180000000037836 */ /* 0x000fca0000000000 */
[----:B------:R-:W-:-:S04]  /*00c0*/  LOP3.LUT R3, R3, 0x7f800000, RZ, 0xc0, !PT ;  /* 0x7f80000003037812 */ /* 0x000fc800078ec0ff */
[----:B------:R-:W-:-:S13]  /*00d0*/  ISETP.GT.U32.AND P0, PT, R3, 0x1ffffff, PT ;  /* 0x01ffffff0300780c */ /* 0x000fda0003f04070 */
[----:B0-----:R-:W-:Y:S05]  /*00e0*/  @P0 BRA `(.L_x_0) ;  /* 0x00000000000c0947 */ /* 0x001fea0003800000 */
[----:B------:R-:W-:-:S07]  /*00f0*/  MOV R4, 0x110 ;  /* 0x0000011000047802 */ /* 0x000fce0000000f00 */
[----:B------:R-:W-:Y:S05]  /*0100*/  CALL.REL.NOINC `($__internal_0_$__cuda_sm20_rcp_rn_f32_slowpath) ;  /* 0x0000001000b07944 */ /* 0x000fea0003c00000 */
[----:B------:R-:W-:Y:S05]  /*0110*/  BRA `(.L_x_1) ;  /* 0x0000000000107947 */ /* 0x000fea0003800000 */
.L_x_0:
[----:B------:R-:W0:Y:S02]  /*0120*/  MUFU.RCP R3, R0 ;  /* 0x0000000000037308 */ /* 0x000e240000001000 */
[----:B0-----:R-:W-:-:S04]  /*0130*/  FFMA R4, R0, R3, -1 ;  /* 0xbf80000000047423 */ /* 0x001fc80000000003 */
[----:B------:R-:W-:-:S04]  /*0140*/  FADD.FTZ R4, -R4, -RZ ;  /* 0x800000ff04047221 */ /* 0x000fc80000010100 */
[----:B------:R-:W-:-:S07]  /*0150*/  FFMA R3, R3, R4, R3 ;  /* 0x0000000403037223 */ /* 0x000fce0000000003 */
.L_x_1:
[----:B------:R-:W0:Y:S08]  /*0160*/  LDC.64 R6, c[0x4][0x18] ;  /* 0x01000600ff067b82 */ /* 0x000e300000000a00 */
[----:B------:R-:W1:Y:S01]  /*0170*/  LDC.64 R4, c[0x4][RZ] ;  /* 0x01000000ff047b82 */ /* 0x000e620000000a00 */
[----:B0-----:R-:W2:Y:S04]  /*0180*/  LDG.E.64 R10, desc[UR6][R6.64] ;  /* 0x00000006060a7981 */ /* 0x001ea8000c1e1b00 */
[----:B-1----:R-:W3:Y:S01]  /*0190*/  LDG.E.64 R8, desc[UR6][R4.64] ;  /* 0x0000000604087981 */ /* 0x002ee2000c1e1b00 */
[----:B--2---:R-:W-:-:S04]  /*01a0*/  ISETP.NE.U32.AND P0, PT, R10, RZ, PT ;  /* 0x000000ff0a00720c */ /* 0x004fc80003f05070 */
[----:B------:R-:W-:Y:S02]  /*01b0*/  ISETP.NE.AND.EX P0, PT, R11, RZ, PT, P0 ;  /* 0x000000ff0b00720c */ /* 0x000fe40003f05300 */
[----:B---3--:R-:W-:-:S04]  /*01c0*/  ISETP.LT.U32.AND P1, PT, R8, 0x1, PT ;  /* 0x000000010800780c */ /* 0x008fc80003f21070 */
[----:B------:R-:W-:-:S13]  /*01d0*/  ISETP.LT.OR.EX P0, PT, R9, RZ, !P0, P1 ;  /* 0x000000ff0900720c */ /* 0x000fda0004701710 */
[----:B------:R-:W-:Y:S05]  /*01e0*/  @P0 BRA `(.L_x_2) ;  /* 0x0000000000140947 */ /* 0x000fea0003800000 */
[----:B------:R-:W0:Y:S02]  /*01f0*/  LDC.64 R6, c[0x4][0x10] ;  /* 0x01000400ff067b82 */ /* 0x000e240000000a00 */
[----:B0-----:R-:W5:Y:S01]  /*0200*/  LDG.E.64 R6, desc[UR6][R6.64] ;  /* 0x0000000606067981 */ /* 0x001f62000c1e1b00 */
[----:B------:R-:W-:Y:S02]  /*0210*/  IMAD.MOV.U32 R4, RZ, RZ, R10 ;  /* 0x000000ffff047224 */ /* 0x000fe400078e000a */
[----:B------:R-:W-:Y:S01]  /*0220*/  IMAD.MOV.U32 R5, RZ, RZ, R11 ;  /* 0x000000ffff057224 */ /* 0x000fe200078e000b */
[----:B------:R-:W-:Y:S06]  /*0230*/  BRA `(.L_x_3) ;  /* 0x0000000800bc7947 */ /* 0x000fec0003800000 */
.L_x_2:
[----:B------:R-:W-:Y:S01]  /*0240*/  ISETP.GT.U32.AND P0, PT, R8, -0x1, PT ;  /* 0xffffffff0800780c */ /* 0x000fe20003f04070 */
[----:B------:R-:W0:Y:S01]  /*0250*/  LDC.64 R10, c[0x4][0x10] ;  /* 0x01000400ff0a7b82 */ /* 0x000e220000000a00 */
[----:B------:R-:W1:Y:S02]  /*0260*/  LDCU.64 UR4, c[0x4][0x8] ;  /* 0x01000100ff0477ac */ /* 0x000e640008000a00 */
[----:B------:R-:W-:-:S13]  /*0270*/  ISETP.GT.AND.EX P0, PT, R9, -0x1, PT, P0 ;  /* 0xffffffff0900780c */ /* 0x000fda0003f04300 */
[----:B------:R-:W-:-:S05]  /*0280*/  @!P0 IADD3 R8, P1, PT, RZ, -R8, RZ ;  /* 0x80000008ff088210 */ /* 0x000fca0007f3e0ff */
[----:B------:R-:W-:-:S05]  /*0290*/  @!P0 IMAD.X R9, RZ, RZ, ~R9, P1 ;  /* 0x000000ffff098224 */ /* 0x000fca00008e0e09 */
[----:B------:R2:W-:Y:S01]  /*02a0*/  @!P0 STG.E.64 desc[UR6][R4.64], R8 ;  /* 0x0000000804008986 */ /* 0x0005e2000c101b06 */
[----:B-1----:R-:W-:Y:S05]  /*02b0*/  @!P0 BRA `(.L_x_4) ;  /* 0x00000000001c8947 */ /* 0x002fea0003800000 */
[----:B------:R-:W-:-:S04]  /*02c0*/  ISETP.NE.U32.AND P0, PT, R8, RZ, PT ;  /* 0x000000ff0800720c */ /* 0x000fc80003f05070 */
[----:B------:R-:W-:-:S13]  /*02d0*/  ISETP.NE.AND.EX P0, PT, R9, RZ, PT, P0 ;  /* 0x000000ff0900720c */ /* 0x000fda0003f05300 */
[----:B------:R-:W-:Y:S02]  /*02e0*/  @!P0 IMAD.MOV.U32 R6, RZ, RZ, 0x1 ;  /* 0x00000001ff068424 */ /* 0x000fe400078e00ff */
[----:B------:R-:W-:Y:S02]  /*02f0*/  @!P0 IMAD.MOV.U32 R7, RZ, RZ, 0x0 ;  /* 0x00000000ff078424 */ /* 0x000fe400078e00ff */
[----:B--2---:R-:W-:Y:S02]  /*0300*/  @!P0 IMAD.MOV.U32 R8, RZ, RZ, 0x1 ;  /* 0x00000001ff088424 */ /* 0x004fe400078e00ff */
[----:B------:R-:W-:Y:S01]  /*0310*/  @!P0 IMAD.MOV.U32 R9, RZ, RZ, RZ ;  /* 0x000000ffff098224 */ /* 0x000fe200078e00ff */
[----:B------:R1:W-:Y:S06]  /*0320*/  @!P0 STG.E.64 desc[UR6][R4.64], R6 ;  /* 0x0000000604008986 */ /* 0x0003ec000c101b06 */
.L_x_4:
[----:B-1----:R-:W-:Y:S01]  /*0330*/  IMAD.MOV.U32 R6, RZ, RZ, R8 ;  /* 0x000000ffff067224 */ /* 0x002fe200078e0008 */
[----:B------:R-:W-:Y:S01]  /*0340*/  UIADD3 UR4, UP0, UPT, UR4, 0x9c, URZ ;  /* 0x0000009c04047890 */ /* 0x000fe2000ff1e0ff */
[----:B------:R-:W-:Y:S02]  /*0350*/  IMAD.MOV.U32 R7, RZ, RZ, R9 ;  /* 0x000000ffff077224 */ /* 0x000fe400078e0009 */
[----:B--2---:R-:W-:Y:S01]  /*0360*/  IMAD.MOV.U32 R4, RZ, RZ, RZ ;  /* 0x000000ffff047224 */ /* 0x004fe200078e00ff */
[----:B------:R-:W-:Y:S01]  /*0370*/  UIADD3.X UR5, UPT, UPT, URZ, UR5, URZ, UP0, !UPT ;  /* 0x00000005ff057290 */ /* 0x000fe200087fe4ff */
[----:B------:R-:W-:Y:S01]  /*0380*/  IMAD.MOV.U32 R8, RZ, RZ, R6 ;  /* 0x000000ffff087224 */ /* 0x000fe200078e0006 */
[----:B0-----:R0:W-:Y:S01]  /*0390*/  STG.E.64 desc[UR6][R10.64], R6 ;  /* 0x000000060a007986 */ /* 0x0011e2000c101b06 */
[----:B------:R-:W-:Y:S02]  /*03a0*/  IMAD.U32 R0, RZ, RZ, UR4 ;  /* 0x00000004ff007e24 */ /* 0x000fe4000f8e00ff */
[----:B------:R-:W-:-:S02]  /*03b0*/  IMAD.MOV.U32 R9, RZ, RZ, R7 ;  /* 0x000000ffff097224 */ /* 0x000fc400078e0007 */
[----:B------:R-:W-:-:S07]  /*03c0*/  IMAD.U32 R5, RZ, RZ, UR5 ;  /* 0x00000005ff057e24 */ /* 0x000fce000f8e00ff */
.L_x_5:
[----:B01----:R-:W-:-:S04]  /*03d0*/  IMAD.WIDE.U32 R10, R9, 0x1ae25487, RZ ;  /* 0x1ae25487090a7825 */ /* 0x003fc800078e00ff */
[----:B------:R-:W-:Y:S02]  /*03e0*/  VIADD R21, R4, 0x26 ;  /* 0x0000002604157836 */ /* 0x000fe40000000000 */
[----:B------:R-:W-:-:S04]  /*03f0*/  IMAD.WIDE.U32 R12, P0, R8, -0x63b1c559, R10 ;  /* 0x9c4e3aa7080c7825 */ /* 0x000fc8000780000a */
[C---:B------:R-:W-:Y:S01]  /*0400*/  IMAD.WIDE.U32 R10, R8.reuse, 0x1ae25487, RZ ;  /* 0x1ae25487080a7825 */ /* 0x040fe200078e00ff */
[----:B------:R-:W-:-:S04]  /*0410*/  IADD3 R14, P1, PT, R8, R13, RZ ;  /* 0x0000000d080e7210 */ /* 0x000fc80007f3e0ff */
[----:B------:R-:W-:Y:S02]  /*0420*/  IADD3.X R15, PT, PT, RZ, R9, RZ, P0, P1 ;  /* 0x00000009ff0f7210 */ /* 0x000fe400007e24ff */
[----:B------:R-:W-:Y:S02]  /*0430*/  IADD3 RZ, P0, PT, R11, R12, RZ ;  /* 0x0000000c0bff7210 */ /* 0x000fe40007f1e0ff */
[----:B------:R-:W-:-:S03]  /*0440*/  ISETP.LT.AND P1, PT, R9, RZ, PT ;  /* 0x000000ff0900720c */ /* 0x000fc60003f21270 */
[----:B------:R-:W-:-:S03]  /*0450*/  IMAD.WIDE.U32.X R10, R9, -0x63b1c559, R14, P0 ;  /* 0x9c4e3aa7090a7825 */ /* 0x000fc600000e040e */
[----:B------:R-:W-:-:S05]  /*0460*/  IADD3 R13, P0, PT, -R8, R10, RZ ;  /* 0x0000000a080d7210 */ /* 0x000fca0007f1e1ff */
[----:B------:R-:W-:Y:S01]  /*0470*/  IMAD.X R10, R11, 0x1, ~R9, P0 ;  /* 0x000000010b0a7824 */ /* 0x000fe200000e0e09 */
[----:B------:R-:W-:-:S04]  /*0480*/  IADD3 R12, P0, PT, R13, -0x1ae25487, RZ ;  /* 0xe51dab790d0c7810 */ /* 0x000fc80007f1e0ff */
[----:B------:R-:W-:Y:S02]  /*0490*/  IADD3.X R11, PT, PT, R10, 0x63b1c558, RZ, P0, !PT ;  /* 0x63b1c5580a0b7810 */ /* 0x000fe400007fe4ff */
[----:B------:R-:W-:Y:S02]  /*04a0*/  SEL R13, R12, R13, P1 ;  /* 0x0000000d0c0d7207 */ /* 0x000fe40000800000 */
[----:B------:R-:W-:-:S04]  /*04b0*/  SEL R12, R11, R10, P1 ;  /* 0x0000000a0b0c7207 */ /* 0x000fc80000800000 */
[----:B------:R-:W-:-:S04]  /*04c0*/  SHF.R.S64 R13, R13, 0xf, R12 ;  /* 0x0000000f0d0d7819 */ /* 0x000fc8000000100c */
[----:B------:R-:W-:-:S04]  /*04d0*/  LEA.HI R13, P0, R12, R13, RZ, 0x1 ;  /* 0x0000000d0c0d7211 */ /* 0x000fc800078108ff */
[----:B------:R-:W-:Y:S01]  /*04e0*/  LEA.HI.X.SX32 R12, R12, RZ, 0x11, P0 ;  /* 0x000000ff0c0c7211 */ /* 0x000fe200000f8eff */
[----:B------:R-:W-:-:S04]  /*04f0*/  IMAD.WIDE.U32 R8, R13, -0xd1a4, R8 ;  /* 0xffff2e5c0d087825 */ /* 0x000fc800078e0008 */
[C---:B------:R-:W-:Y:S02]  /*0500*/  IMAD R14, R12.reuse, -0x2fb3, RZ ;  /* 0xffffd04d0c0e7824 */ /* 0x040fe400078e02ff */
[----:B------:R-:W-:Y:S02]  /*0510*/  IMAD R12, R12, -0xd1a4, RZ ;  /* 0xffff2e5c0c0c7824 */ /* 0x000fe400078e02ff */
[----:B------:R-:W-:-:S03]  /*0520*/  IMAD.WIDE.U32 R10, R13, -0x2fb3, RZ ;  /* 0xffffd04d0d0a7825 */ /* 0x000fc600078e00ff */
[-C--:B------:R-:W-:Y:S02]  /*0530*/  IADD3 R9, PT, PT, R9, -R13.reuse, R12 ;  /* 0x8000000d09097210 */ /* 0x080fe40007ffe00c */
[----:B------:R-:W-:-:S03]  /*0540*/  IADD3 R11, PT, PT, R11, -R13, R14 ;  /* 0x8000000d0b0b7210 */ /* 0x000fc60007ffe00e */
[----:B------:R-:W-:Y:S02]  /*0550*/  IMAD R13, R9, 0x9c4e, RZ ;  /* 0x00009c4e090d7824 */ /* 0x000fe400078e02ff */
[----:B------:R-:W-:-:S04]  /*0560*/  IMAD.WIDE.U32 R8, R8, 0x9c4e, R10 ;  /* 0x00009c4e08087825 */ /* 0x000fc800078e000a */
[----:B------:R-:W-:Y:S01]  /*0570*/  IMAD.IADD R11, R9, 0x1, R13 ;  /* 0x00000001090b7824 */ /* 0x000fe200078e020d */
[----:B------:R-:W-:-:S04]  /*0580*/  IADD3 R9, P1, PT, R8, 0x7fffffab, RZ ;  /* 0x7fffffab08097810 */ /* 0x000fc80007f3e0ff */
[----:B------:R-:W-:Y:S01]  /*0590*/  ISETP.GE.AND P0, PT, R11, RZ, PT ;  /* 0x000000ff0b00720c */ /* 0x000fe20003f06270 */
[----:B------:R-:W-:-:S05]  /*05a0*/  IMAD.X R10, RZ, RZ, R11, P1 ;  /* 0x000000ffff0a7224 */ /* 0x000fca00008e060b */
[----:B------:R-:W-:Y:S02]  /*05b0*/  SEL R11, R10, R11, !P0 ;  /* 0x0000000b0a0b7207 */ /* 0x000fe40004000000 */
[----:B------:R-:W-:-:S03]  /*05c0*/  SEL R10, R9, R8, !P0 ;  /* 0x00000008090a7207 */ /* 0x000fc60004000000 */
[----:B------:R-:W-:-:S04]  /*05d0*/  IMAD.WIDE.U32 R12, R11, 0x1ae25487, RZ ;  /* 0x1ae254870b0c7825 */ /* 0x000fc800078e00ff */
[----:B------:R-:W-:-:S04]  /*05e0*/  IMAD.WIDE.U32 R8, R10, 0x1ae25487, RZ ;  /* 0x1ae254870a087825 */ /* 0x000fc800078e00ff */
[----:B------:R-:W-:-:S05]  /*05f0*/  IMAD.WIDE.U32 R12, P0, R10, -0x63b1c559, R12 ;  /* 0x9c4e3aa70a0c7825 */ /* 0x000fca000780000c */
        /* <DEDUP_REMOVED lines=25> */
[----:B------:R-:W-:-:S03]  /*0790*/  IMAD.X R9, RZ, RZ, R12, P1 ;  /* 0x000000ffff097224 */ /* 0x000fc600008e060c */
[----:B------:R-:W-:Y:S02]  /*07a0*/  SEL R8, R15, R8, !P0 ;  /* 0x000000080f087207 */ /* 0x000fe40004000000 */
[----:B------:R-:W-:-:S05]  /*07b0*/  SEL R9, R9, R12, !P0 ;  /* 0x0000000c09097207 */ /* 0x000fca0004000000 */
[----:B------:R-:W-:-:S04]  /*07c0*/  IMAD.WIDE.U32 R12, R9, 0x1ae25487, RZ ;  /* 0x1ae25487090c7825 */ /* 0x000fc800078e00ff */
        /* <DEDUP_REMOVED lines=43> */
[----:B------:R-:W-:Y:S01]  /*0a80*/  SEL R18, R15, R14, P1 ;  /* 0x0000000e0f127207 */ /* 0x000fe20000800000 */
[----:B------:R-:W-:-:S03]  /*0a90*/  VIADD R14, R4, 0x27 ;  /* 0x00000027040e7836 */ /* 0x000fc60000000000 */
[----:B------:R-:W-:Y:S02]  /*0aa0*/  SHF.R.S64 R19, R19, 0xf, R18 ;  /* 0x0000000f13137819 */ /* 0x000fe40000001012 */
[----:B------:R-:W-:Y:S02]  /*0ab0*/  ISETP.GT.U32.AND P0, PT, R14, 0x1f, PT ;  /* 0x0000001f0e00780c */ /* 0x000fe40003f04070 */
[----:B------:R-:W-:-:S04]  /*0ac0*/  LEA.HI R19, P1, R18, R19, RZ, 0x1 ;  /* 0x0000001312137211 */ /* 0x000fc800078308ff */
[----:B------:R-:W-:Y:S01]  /*0ad0*/  LEA.HI.X.SX32 R18, R18, RZ, 0x11, P1 ;  /* 0x000000ff12127211 */ /* 0x000fe200008f8eff */
[----:B------:R-:W-:Y:S01]  /*0ae0*/  IMAD.WIDE.U32 R16, R19, -0x2fb3, RZ ;  /* 0xffffd04d13107825 */ /* 0x000fe200078e00ff */
[----:B------:R-:W-:-:S03]  /*0af0*/  ISETP.GT.U32.AND P1, PT, R21, 0x1f, PT ;  /* 0x0000001f1500780c */ /* 0x000fc60003f24070 */
[C---:B------:R-:W-:Y:S02]  /*0b00*/  IMAD R20, R18.reuse, -0x2fb3, RZ ;  /* 0xffffd04d12147824 */ /* 0x040fe400078e02ff */
[----:B------:R-:W-:Y:S01]  /*0b10*/  IMAD.WIDE.U32 R14, R19, -0xd1a4, R12 ;  /* 0xffff2e5c130e7825 */ /* 0x000fe200078e000c */
[----:B------:R-:W-:Y:S02]  /*0b20*/  @!P0 I2F.S64 R10, R10 ;  /* 0x0000000a000a8312 */ /* 0x000fe40000301400 */
[----:B------:R-:W-:Y:S01]  /*0b30*/  IADD3 R17, PT, PT, R17, -R19, R20 ;  /* 0x8000001311117210 */ /* 0x000fe20007ffe014 */
[----:B------:R-:W-:Y:S02]  /*0b40*/  IMAD R18, R18, -0xd1a4, RZ ;  /* 0xffff2e5c12127824 */ /* 0x000fe400078e02ff */
[----:B------:R-:W-:-:S03]  /*0b50*/  VIADD R21, R4, 0x25 ;  /* 0x0000002504157836 */ /* 0x000fc60000000000 */
[----:B------:R-:W-:Y:S01]  /*0b60*/  IADD3 R18, PT, PT, R15, -R19, R18 ;  /* 0x800000130f127210 */ /* 0x000fe20007ffe012 */
[----:B------:R-:W-:Y:S01]  /*0b70*/  IMAD.WIDE.U32 R14, R14, 0x9c4e, R16 ;  /* 0x00009c4e0e0e7825 */ /* 0x000fe200078e0010 */
[----:B------:R-:W-:Y:S01]  /*0b80*/  ISETP.GT.U32.AND P2, PT, R21, 0x1f, PT ;  /* 0x0000001f1500780c */ /* 0x000fe20003f44070 */
[----:B------:R0:W-:Y:S02]  /*0b90*/  @!P1 I2F.S64 R17, R8 ;  /* 0x0000000800119312 */ /* 0x0001e40000301400 */
[----:B------:R-:W-:Y:S02]  /*0ba0*/  IMAD R19, R18, 0x9c4e, RZ ;  /* 0x00009c4e12137824 */ /* 0x000fe400078e02ff */
[----:B------:R-:W-:Y:S02]  /*0bb0*/  VIADD R18, R4, 0x24 ;  /* 0x0000002404127836 */ /* 0x000fe40000000000 */
[----:B------:R-:W-:Y:S01]  /*0bc0*/  IMAD.IADD R19, R15, 0x1, R19 ;  /* 0x000000010f137824 */ /* 0x000fe200078e0213 */
[----:B------:R-:W-:Y:S01]  /*0bd0*/  IADD3 R15, P5, PT, R14, 0x7fffffab, RZ ;  /* 0x7fffffab0e0f7810 */ /* 0x000fe20007fbe0ff */
[----:B------:R-:W-:Y:S01]  /*0be0*/  VIADD R4, R4, 0xfffffffc ;  /* 0xfffffffc04047836 */ /* 0x000fe20000000000 */
[----:B------:R-:W-:-:S02]  /*0bf0*/  ISETP.GT.U32.AND P4, PT, R18, 0x1f, PT ;  /* 0x0000001f1200780c */ /* 0x000fc40003f84070 */
[----:B------:R-:W-:Y:S01]  /*0c00*/  ISETP.GE.AND P3, PT, R19, RZ, PT ;  /* 0x000000ff1300720c */ /* 0x000fe20003f66270 */
[----:B------:R-:W-:Y:S01]  /*0c10*/  IMAD.X R16, RZ, RZ, R19, P5 ;  /* 0x000000ffff107224 */ /* 0x000fe200028e0613 */
[----:B------:R1:W2:Y:S02]  /*0c20*/  @!P2 I2F.S64 R11, R12 ;  /* 0x0000000c000ba312 */ /* 0x0002a40000301400 */
[----:B0-----:R-:W-:Y:S02]  /*0c30*/  SEL R8, R15, R14, !P3 ;  /* 0x0000000e0f087207 */ /* 0x001fe40005800000 */
[----:B------:R-:W-:-:S05]  /*0c40*/  SEL R9, R16, R19, !P3 ;  /* 0x0000001310097207 */ /* 0x000fca0005800000 */
[----:B------:R-:W0:Y:S01]  /*0c50*/  @!P4 I2F.S64 R15, R8 ;  /* 0x00000008000fc312 */ /* 0x000e220000301400 */
[----:B-1----:R-:W-:Y:S02]  /*0c60*/  IMAD.MOV.U32 R12, RZ, RZ, R0 ;  /* 0x000000ffff0c7224 */ /* 0x002fe400078e0000 */
[----:B------:R-:W-:-:S05]  /*0c70*/  IMAD.MOV.U32 R13, RZ, RZ, R5 ;  /* 0x000000ffff0d7224 */ /* 0x000fca00078e0005 */
[----:B--2---:R1:W-:Y:S04]  /*0c80*/  @!P2 STG.E desc[UR6][R12.64+-0x8], R11 ;  /* 0xfffff80b0c00a986 */ /* 0x0043e8000c101906 */
[----:B------:R1:W-:Y:S01]  /*0c90*/  @!P0 STG.E desc[UR6][R12.64], R10 ;  /* 0x0000000a0c008986 */ /* 0x0003e2000c101906 */
[----:B------:R-:W-:-:S03]  /*0ca0*/  ISETP.NE.AND P0, PT, R18, RZ, PT ;  /* 0x000000ff1200720c */ /* 0x000fc60003f05270 */
[----:B0-----:R1:W-:Y:S04]  /*0cb0*/  @!P4 STG.E desc[UR6][R12.64+-0xc], R15 ;  /* 0xfffff40f0c00c986 */ /* 0x0013e8000c101906 */
[----:B------:R1:W-:Y:S01]  /*0cc0*/  @!P1 STG.E desc[UR6][R12.64+-0x4], R17 ;  /* 0xfffffc110c009986 */ /* 0x0003e2000c101906 */
[----:B------:R-:W-:-:S04]  /*0cd0*/  IADD3 R0, P1, PT, R12, -0x10, RZ ;  /* 0xfffffff00c007810 */ /* 0x000fc80007f3e0ff */
[----:B------:R-:W-:Y:S01]  /*0ce0*/  IADD3.X R5, PT, PT, R13, -0x1, RZ, P1, !PT ;  /* 0xffffffff0d057810 */ /* 0x000fe20000ffe4ff */
[----:B------:R-:W-:Y:S08]  /*0cf0*/  @P0 BRA `(.L_x_5) ;  /* 0xfffffff400b40947 */ /* 0x000ff0000383ffff */
[----:B-1----:R-:W0:Y:S02]  /*0d00*/  LDC.64 R10, c[0x4][0x8] ;  /* 0x01000200ff0a7b82 */ /* 0x002e240000000a00 */
[----:B0-----:R-:W2:Y:S02]  /*0d10*/  LDG.E R10, desc[UR6][R10.64] ;  /* 0x000000060a0a7981 */ /* 0x001ea4000c1e1900 */
[----:B--2---:R0:W1:Y:S02]  /*0d20*/  F2I.S64.TRUNC R4, R10 ;  /* 0x0000000a00047311 */ /* 0x004064000020d900 */
.L_x_3:
[----:B0-----:R-:W-:-:S04]  /*0d30*/  IMAD.WIDE.U32 R10, R9, 0x1ae25487, RZ ;  /* 0x1ae25487090a7825 */ /* 0x001fc800078e00ff */
[----:B-----5:R-:W-:-:S04]  /*0d40*/  IMAD.WIDE.U32 R16, R7, 0x7bd54605, RZ ;  /* 0x7bd5460507107825 */ /* 0x020fc800078e00ff */
[----:B------:R-:W-:-:S04]  /*0d50*/  IMAD.WIDE.U32 R12, P0, R8, -0x63b1c559, R10 ;  /* 0x9c4e3aa7080c7825 */ /* 0x000fc8000780000a */
[C---:B------:R-:W-:Y:S01]  /*0d60*/  IMAD.WIDE.U32 R10, R8.reuse, 0x1ae25487, RZ ;  /* 0x1ae25487080a7825 */ /* 0x040fe200078e00ff */
[----:B------:R-:W-:-:S03]  /*0d70*/  IADD3 R14, P1, PT, R8, R13, RZ ;  /* 0x0000000d080e7210 */ /* 0x000fc60007f3e0ff */
[C---:B------:R-:W-:Y:S01]  /*0d80*/  IMAD.WIDE.U32 R18, P2, R6.reuse, 0x4f7a09cc, R16 ;  /* 0x4f7a09cc06127825 */ /* 0x040fe20007840010 */
[----:B------:R-:W-:Y:S02]  /*0d90*/  IADD3.X R15, PT, PT, RZ, R9, RZ, P0, P1 ;  /* 0x00000009ff0f7210 */ /* 0x000fe400007e24ff */
[----:B------:R-:W-:Y:S01]  /*0da0*/  IADD3 RZ, P0, PT, R11, R12, RZ ;  /* 0x0000000c0bff7210 */ /* 0x000fe20007f1e0ff */
[----:B------:R-:W-:-:S04]  /*0db0*/  IMAD.WIDE.U32 R16, R6, 0x7bd54605, RZ ;  /* 0x7bd5460506107825 */ /* 0x000fc800078e00ff */
[----:B------:R-:W-:Y:S01]  /*0dc0*/  IMAD.WIDE.U32.X R10, R9, -0x63b1c559, R14, P0 ;  /* 0x9c4e3aa7090a7825 */ /* 0x000fe200000e040e */
[----:B------:R-:W-:-:S03]  /*0dd0*/  IADD3 RZ, P1, PT, R17, R18, RZ ;  /* 0x0000001211ff7210 */ /* 0x000fc60007f3e0ff */
[----:B------:R-:W-:Y:S01]  /*0de0*/  IMAD.X R13, RZ, RZ, RZ, P2 ;  /* 0x000000ffff0d7224 */ /* 0x000fe200010e06ff */
[----:B------:R-:W-:Y:S01]  /*0df0*/  ISETP.LT.AND P2, PT, R7, RZ, PT ;  /* 0x000000ff0700720c */ /* 0x000fe20003f41270 */
[----:B------:R-:W-:Y:S01]  /*0e00*/  IMAD.MOV.U32 R12, RZ, RZ, R19 ;  /* 0x000000ffff0c7224 */ /* 0x000fe200078e0013 */
[----:B------:R-:W-:-:S03]  /*0e10*/  IADD3 R19, P0, PT, -R8, R10, RZ ;  /* 0x0000000a08137210 */ /* 0x000fc60007f1e1ff */
[----:B------:R-:W-:-:S04]  /*0e20*/  IMAD.WIDE.U32.X R12, R7, 0x4f7a09cc, R12, P1 ;  /* 0x4f7a09cc070c7825 */ /* 0x000fc800008e040c */
[----:B------:R-:W-:Y:S01]  /*0e30*/  IMAD.X R10, R11, 0x1, ~R9, P0 ;  /* 0x000000010b0a7824 */ /* 0x000fe200000e0e09 */
[----:B------:R-:W-:Y:S02]  /*0e40*/  IADD3 R17, P1, PT, R12, -0x7bd54605, RZ ;  /* 0x842ab9fb0c117810 */ /* 0x000fe40007f3e0ff */
[----:B------:R-:W-:Y:S02]  /*0e50*/  IADD3 R14, P0, PT, R19, -0x1ae25487, RZ ;  /* 0xe51dab79130e7810 */ /* 0x000fe40007f1e0ff */
[----:B------:R-:W-:Y:S02]  /*0e60*/  IADD3.X R15, PT, PT, R13, -0x4f7a09cd, RZ, P1, !PT ;  /* 0xb085f6330d0f7810 */ /* 0x000fe40000ffe4ff */
[----:B------:R-:W-:Y:S02]  /*0e70*/  ISETP.LT.AND P1, PT, R9, RZ, PT ;  /* 0x000000ff0900720c */ /* 0x000fe40003f21270 */
[----:B------:R-:W-:Y:S02]  /*0e80*/  IADD3.X R11, PT, PT, R10, 0x63b1c558, RZ, P0, !PT ;  /* 0x63b1c5580a0b7810 */ /* 0x000fe400007fe4ff */
[----:B------:R-:W-:-:S02]  /*0e90*/  SEL R19, R14, R19, P1 ;  /* 0x000000130e137207 */ /* 0x000fc40000800000 */
[----:B------:R-:W-:Y:S02]  /*0ea0*/  SEL R16, R11, R10, P1 ;  /* 0x0000000a0b107207 */ /* 0x000fe40000800000 */
[----:B------:R-:W-:Y:S02]  /*0eb0*/  SEL R17, R17, R12, P2 ;  /* 0x0000000c11117207 */ /* 0x000fe40001000000 */
[----:B------:R-:W-:Y:S02]  /*0ec0*/  SEL R0, R15, R13, P2 ;  /* 0x0000000d0f007207 */ /* 0x000fe40001000000 */
[----:B------:R-:W-:Y:S02]  /*0ed0*/  SHF.R.S64 R19, R19, 0xf, R16 ;  /* 0x0000000f13137819 */ /* 0x000fe40000001010 */
[----:B------:R-:W-:Y:S02]  /*0ee0*/  SHF.R.S64 R17, R17, 0xe, R0 ;  /* 0x0000000e11117819 */ /* 0x000fe40000001000 */
[----:B------:R-:W-:-:S02]  /*0ef0*/  LEA.HI R19, P0, R16, R19, RZ, 0x1 ;  /* 0x0000001310137211 */ /* 0x000fc400078108ff */
[----:B------:R-:W-:Y:S02]  /*0f00*/  LEA.HI R17, P1, R0, R17, RZ, 0x1 ;  /* 0x0000001100117211 */ /* 0x000fe400078308ff */
[----:B------:R-:W-:Y:S01]  /*0f10*/  LEA.HI.X.SX32 R16, R16, RZ, 0x11, P0 ;  /* 0x000000ff10107211 */ /* 0x000fe200000f8eff */
[----:B------:R-:W-:Y:S01]  /*0f20*/  IMAD.WIDE.U32 R10, R19, -0x2fb3, RZ ;  /* 0xffffd04d130a7825 */ /* 0x000fe200078e00ff */
[----:B------:R-:W-:-:S03]  /*0f30*/  LEA.HI.X.SX32 R0, R0, RZ, 0x12, P1 ;  /* 0x000000ff00007211 */ /* 0x000fc600008f96ff */
[----:B------:R-:W-:Y:S02]  /*0f40*/  IMAD R20, R16, -0x2fb3, RZ ;  /* 0xffffd04d10147824 */ /* 0x000fe400078e02ff */
[----:B------:R-:W-:-:S03]  /*0f50*/  IMAD.WIDE.U32 R14, R17, -0xecf, RZ ;  /* 0xfffff131110e7825 */ /* 0x000fc600078e00ff */
[----:B------:R-:W-:Y:S01]  /*0f60*/  IADD3 R21, PT, PT, R11, -R19, R20 ;  /* 0x800000130b157210 */ /* 0x000fe20007ffe014 */
[----:B------:R-:W-:Y:S02]  /*0f70*/  IMAD R18, R0, -0xecf, RZ ;  /* 0xfffff13100127824 */ /* 0x000fe400078e02ff */
[----:B------:R-:W-:Y:S02]  /*0f80*/  IMAD.WIDE.U32 R12, R19, -0xd1a4, R8 ;  /* 0xffff2e5c130c7825 */ /* 0x000fe400078e0008 */
[----:B------:R-:W0:Y:S01]  /*0f90*/  LDC.64 R8, c[0x4][RZ] ;  /* 0x01000000ff087b82 */ /* 0x000e220000000a00 */
[----:B------:R-:W-:Y:S01]  /*0fa0*/  IADD3 R15, PT, PT, R15, -R17, R18 ;  /* 0x800000110f0f7210 */ /* 0x000fe20007ffe012 */
[----:B------:R-:W-:Y:S02]  /*0fb0*/  IMAD R16, R16, -0xd1a4, RZ ;  /* 0xffff2e5c10107824 */ /* 0x000fe400078e02ff */
[----:B------:R-:W-:-:S03]  /*0fc0*/  IMAD.WIDE.U32 R6, R17, -0xce26, R6 ;  /* 0xffff31da11067825 */ /* 0x000fc600078e0006 */
[----:B------:R-:W-:Y:S01]  /*0fd0*/  IADD3 R19, PT, PT, R13, -R19, R16 ;  /* 0x800000130d137210 */ /* 0x000fe20007ffe010 */
[----:B------:R-:W-:Y:S02]  /*0fe0*/  IMAD R0, R0, -0xce26, RZ ;  /* 0xffff31da00007824 */ /* 0x000fe400078e02ff */
[----:B------:R-:W-:Y:S02]  /*0ff0*/  IMAD.MOV.U32 R20, RZ, RZ, R10 ;  /* 0x000000ffff147224 */ /* 0x000fe400078e000a */
[----:B------:R-:W2:Y:S01]  /*1000*/  LDC.64 R10, c[0x4][0x10] ;  /* 0x01000400ff0a7b82 */ /* 0x000ea20000000a00 */
[----:B------:R-:W-:Y:S01]  /*1010*/  IADD3 R17, PT, PT, R7, -R17, R0 ;  /* 0x8000001107117210 */ /* 0x000fe20007ffe000 */
[----:B------:R-:W-:Y:S01]  /*1020*/  IMAD.WIDE.U32 R12, R12, 0x9c4e, R20 ;  /* 0x00009c4e0c0c7825 */ /* 0x000fe200078e0014 */
[----:B-1----:R1:W3:Y:S03]  /*1030*/  I2F.S64 R0, R4 ;  /* 0x0000000400007312 */ /* 0x0022e60000301400 */
[----:B------:R-:W-:Y:S01]  /*1040*/  IMAD R19, R19, 0x9c4e, RZ ;  /* 0x00009c4e13137824 */ /* 0x000fe200078e02ff */
[----:B------:R-:W-:Y:S01]  /*1050*/  IADD3 R7, P1, PT, R12, 0x7fffffab, RZ ;  /* 0x7fffffab0c077810 */ /* 0x000fe20007f3e0ff */
[----:B------:R-:W-:-:S04]  /*1060*/  IMAD.WIDE.U32 R14, R6, 0x9ef4, R14 ;  /* 0x00009ef4060e7825 */ /* 0x000fc800078e000e */
[----:B------:R-:W-:Y:S02]  /*1070*/  IMAD R17, R17, 0x9ef4, RZ ;  /* 0x00009ef411117824 */ /* 0x000fe400078e02ff */
[----:B------:R-:W-:Y:S01]  /*1080*/  IMAD.IADD R18, R13, 0x1, R19 ;  /* 0x000000010d127824 */ /* 0x000fe200078e0213 */
[----:B------:R-:W-:Y:S01]  /*1090*/  IADD3 R13, P2, PT, R14, 0x7fffff07, RZ ;  /* 0x7fffff070e0d7810 */ /* 0x000fe20007f5e0ff */
[----:B------:R-:W-:Y:S02]  /*10a0*/  IMAD.IADD R16, R15, 0x1, R17 ;  /* 0x000000010f107824 */ /* 0x000fe400078e0211 */
[----:B------:R-:W-:Y:S01]  /*10b0*/  IMAD.X R17, RZ, RZ, R18, P1 ;  /* 0x000000ffff117224 */ /* 0x000fe200008e0612 */
[----:B------:R-:W-:Y:S01]  /*10c0*/  ISETP.GE.AND P0, PT, R18, RZ, PT ;  /* 0x000000ff1200720c */ /* 0x000fe20003f06270 */
[----:B------:R-:W-:Y:S01]  /*10d0*/  IMAD.X R15, RZ, RZ, R16, P2 ;  /* 0x000000ffff0f7224 */ /* 0x000fe200010e0610 */
[----:B------:R-:W-:Y:S02]  /*10e0*/  ISETP.GE.AND P1, PT, R16, RZ, PT ;  /* 0x000000ff1000720c */ /* 0x000fe40003f26270 */
[----:B------:R-:W-:Y:S01]  /*10f0*/  SEL R6, R7, R12, !P0 ;  /* 0x0000000c07067207 */ /* 0x000fe20004000000 */
[----:B------:R-:W-:Y:S01]  /*1100*/  IMAD.MOV.U32 R12, RZ, RZ, 0x4c7fffff ;  /* 0x4c7fffffff0c7424 */ /* 0x000fe200078e00ff */
[----:B------:R-:W-:-:S02]  /*1110*/  SEL R7, R17, R18, !P0 ;  /* 0x0000001211077207 */ /* 0x000fc40004000000 */
[----:B-1----:R-:W-:Y:S01]  /*1120*/  SEL R4, R13, R14, !P1 ;  /* 0x0000000e0d047207 */ /* 0x002fe20004800000 */
[----:B------:R-:W-:Y:S01]  /*1130*/  IMAD.MOV.U32 R13, RZ, RZ, 0x32800001 ;  /* 0x32800001ff0d7424 */ /* 0x000fe200078e00ff */
[----:B------:R-:W-:Y:S01]  /*1140*/  SEL R5, R15, R16, !P1 ;  /* 0x000000100f057207 */ /* 0x000fe20004800000 */
[----:B0-----:R0:W-:Y:S01]  /*1150*/  STG.E.64 desc[UR6][R8.64], R6 ;  /* 0x0000000608007986 */ /* 0x0011e2000c101b06 */
[----:B---3--:R-:W1:Y:S01]  /*1160*/  FCHK P0, R0, 67108860 ;  /* 0x4c7fffff00007902 */ /* 0x008e620000000000 */
[----:B------:R-:W-:Y:S02]  /*1170*/  FFMA R12, R13, -R12, 1 ;  /* 0x3f8000000d0c7423 */ /* 0x000fe4000000080c */
[----:B--2---:R0:W-:Y:S02]  /*1180*/  STG.E.64 desc[UR6][R10.64], R4 ;  /* 0x000000040a007986 */ /* 0x0041e4000c101b06 */
[----:B------:R-:W-:-:S04]  /*1190*/  FFMA R13, R12, R13, 1.490116297020449565e-08 ;  /* 0x328000010c0d7423 */ /* 0x000fc8000000000d */
[----:B------:R-:W-:-:S04]  /*11a0*/  FFMA R12, R0, R13, RZ ;  /* 0x0000000d000c7223 */ /* 0x000fc800000000ff */
[----:B------:R-:W-:-:S04]  /*11b0*/  FFMA R14, R12, -67108860, R0 ;  /* 0xcc7fffff0c0e7823 */ /* 0x000fc80000000000 */
[----:B------:R-:W-:Y:S01]  /*11c0*/  FFMA R14, R13, R14, R12 ;  /* 0x0000000e0d0e7223 */ /* 0x000fe2000000000c */
[----:B01----:R-:W-:Y:S06]  /*11d0*/  @!P0 BRA `(.L_x_6) ;  /* 0x00000000000c8947 */ /* 0x003fec0003800000 */
[----:B------:R-:W-:-:S07]  /*11e0*/  MOV R8, 0x1200 ;  /* 0x0000120000087802 */ /* 0x000fce0000000f00 */
[----:B------:R-:W-:Y:S05]  /*11f0*/  CALL.REL.NOINC `($__internal_1_$__cuda_sm3x_div_rn_noftz_f32_slowpath) ;  /* 0x0000000400407944 */ /* 0x000fea0003c00000 */
[----:B------:R-:W-:-:S07]  /*1200*/  IMAD.MOV.U32 R14, RZ, RZ, R0 ;  /* 0x000000ffff0e7224 */ /* 0x000fce00078e0000 */
.L_x_6:
[----:B------:R-:W0:Y:S01]  /*1210*/  LDC.64 R8, c[0x4][0x8] ;  /* 0x01000200ff087b82 */ /* 0x000e220000000a00 */
[----:B------:R-:W0:Y:S02]  /*1220*/  F2I.TRUNC.NTZ R11, R14 ;  /* 0x0000000e000b7305 */ /* 0x000e24000020f100 */
[----:B0-----:R-:W-:-:S05]  /*1230*/  IMAD.WIDE R8, R11, 0x4, R8 ;  /* 0x000000040b087825 */ /* 0x001fca00078e0208 */
[----:B------:R-:W2:Y:S01]  /*1240*/  LDG.E R0, desc[UR6][R8.64] ;  /* 0x0000000608007981 */ /* 0x000ea2000c1e1900 */
[----:B------:R-:W2:Y:S01]  /*1250*/  I2F.S64 R5, R4 ;  /* 0x0000000400057312 */ /* 0x000ea20000301400 */
[----:B------:R-:W0:Y:S07]  /*1260*/  LDC.64 R12, c[0x4][0x18] ;  /* 0x01000600ff0c7b82 */ /* 0x000e2e0000000a00 */
[----:B------:R-:W-:Y:S01]  /*1270*/  I2F.S64 R7, R6 ;  /* 0x0000000600077312 */ /* 0x000fe20000301400 */
[----:B--2---:R-:W-:Y:S01]  /*1280*/  FADD R0, R0, -R5 ;  /* 0x8000000500007221 */ /* 0x004fe20000000000 */
[----:B------:R-:W-:-:S06]  /*1290*/  VIADD R5, R2, 0x1 ;  /* 0x0000000102057836 */ /* 0x000fcc0000000000 */
[----:B------:R1:W2:Y:S02]  /*12a0*/  F2I.S64.TRUNC R10, R0 ;  /* 0x00000000000a7311 */ /* 0x0002a4000020d900 */
[----:B-1----:R-:W-:-:S05]  /*12b0*/  I2FP.F32.S32 R0, R5 ;  /* 0x0000000500007245 */ /* 0x002fca0000201400 */
[----:B------:R-:W-:Y:S01]  /*12c0*/  FMUL R5, R0, R3 ;  /* 0x0000000300057220 */ /* 0x000fe20000400000 */
[----:B--2---:R-:W-:Y:S01]  /*12d0*/  ISETP.GT.U32.AND P0, PT, R10, RZ, PT ;  /* 0x000000ff0a00720c */ /* 0x004fe20003f04070 */
[----:B0-----:R0:W-:Y:S03]  /*12e0*/  STG.E.64 desc[UR6][R12.64], R10 ;  /* 0x0000000a0c007986 */ /* 0x0011e6000c101b06 */
[----:B------:R-:W-:Y:S01]  /*12f0*/  ISETP.GT.AND.EX P0, PT, R11, RZ, PT, P0 ;  /* 0x000000ff0b00720c */ /* 0x000fe20003f04300 */
[----:B------:R-:W-:-:S12]  /*1300*/  STG.E desc[UR6][R8.64], R7 ;  /* 0x0000000708007986 */ /* 0x000fd8000c101906 */
[----:B------:R-:W1:Y:S02]  /*1310*/  @!P0 I2F.S64 R15, R10 ;  /* 0x0000000a000f8312 */ /* 0x000e640000301400 */
[----:B-1----:R-:W-:Y:S02]  /*1320*/  @!P0 FADD R16, R15, 2.14748352000000000000e+09 ;  /* 0x4effffff0f108421 */ /* 0x002fe40000000000 */
[----:B------:R-:W1:Y:S04]  /*1330*/  LDC.64 R14, c[0x0][0x380] ;  /* 0x0000e000ff0e7b82 */ /* 0x000e680000000a00 */
[----:B0-----:R-:W0:Y:S08]  /*1340*/  @!P0 F2I.S64.TRUNC R10, R16 ;  /* 0x00000010000a8311 */ /* 0x001e30000020d900 */
[----:B0-----:R-:W0:Y:S01]  /*1350*/  I2F.S64 R4, R10 ;  /* 0x0000000a00047312 */ /* 0x001e220000301400 */
[----:B------:R-:W-:Y:S01]  /*1360*/  @!P0 STG.E.64 desc[UR6][R12.64], R10 ;  /* 0x0000000a0c008986 */ /* 0x000fe2000c101b06 */
[----:B-1----:R-:W-:-:S04]  /*1370*/  IMAD.WIDE R2, R2, 0x4, R14 ;  /* 0x0000000402027825 */ /* 0x002fc800078e020e */
[----:B0-----:R-:W-:-:S05]  /*1380*/  FMUL R4, R4, 4.6566128730773925781e-10 ;  /* 0x3000000004047820 */ /* 0x001fca0000400000 */
[----:B------:R-:W-:-:S05]  /*1390*/  FMNMX.NAN R4, R4, 0.99999988079071044922, PT ;  /* 0x3f7ffffe04047809 */ /* 0x000fca0003820000 */
[----:B------:R-:W-:-:S05]  /*13a0*/  FMUL R5, R4, R5 ;  /* 0x0000000504057220 */ /* 0x000fca0000400000 */
[----:B------:R-:W-:Y:S01]  /*13b0*/  STG.E desc[UR6][R2.64], R5 ;  /* 0x0000000502007986 */ /* 0x000fe2000c101906 */
[----:B------:R-:W-:Y:S05]  /*13c0*/  EXIT ;  /* 0x000000000000794d */ /* 0x000fea0003800000 */
        .weak           $__internal_0_$__cuda_sm20_rcp_rn_f32_slowpath
        .type           $__internal_0_$__cuda_sm20_rcp_rn_f32_slowpath,@function
        .size           $__internal_0_$__cuda_sm20_rcp_rn_f32_slowpath,($__internal_1_$__cuda_sm3x_div_rn_noftz_f32_slowpath - $__internal_0_$__cuda_sm20_rcp_rn_f32_slowpath)
$__internal_0_$__cuda_sm20_rcp_rn_f32_slowpath:
[----:B------:R-:W-:-:S05]  /*13d0*/  IMAD.SHL.U32 R3, R0, 0x2, RZ ;  /* 0x0000000200037824 */ /* 0x000fca00078e00ff */
[----:B------:R-:W-:-:S04]  /*13e0*/  SHF.R.U32.HI R3, RZ, 0x18, R3 ;  /* 0x00000018ff037819 */ /* 0x000fc80000011603 */
[----:B------:R-:W-:-:S13]  /*13f0*/  ISETP.NE.U32.AND P0, PT, R3, RZ, PT ;  /* 0x000000ff0300720c */ /* 0x000fda0003f05070 */
[----:B------:R-:W-:Y:S05]  /*1400*/  @P0 BRA `(.L_x_7) ;  /* 0x00000000002c0947 */ /* 0x000fea0003800000 */
[----:B------:R-:W-:-:S05]  /*1410*/  IMAD.SHL.U32 R3, R0, 0x2, RZ ;  /* 0x0000000200037824 */ /* 0x000fca00078e00ff */
[----:B------:R-:W-:-:S13]  /*1420*/  ISETP.NE.AND P0, PT, R3, RZ, PT ;  /* 0x000000ff0300720c */ /* 0x000fda0003f05270 */
[----:B------:R0:W1:Y:S01]  /*1430*/  @!P0 MUFU.RCP R3, R0 ;  /* 0x0000000000038308 */ /* 0x0000620000001000 */
[----:B------:R-:W-:Y:S05]  /*1440*/  @!P0 BRA `(.L_x_8) ;  /* 0x0000000000a48947 */ /* 0x000fea0003800000 */
[----:B------:R-:W-:-:S04]  /*1450*/  FFMA R5, R0, 1.84467440737095516160e+19, RZ ;  /* 0x5f80000000057823 */ /* 0x000fc800000000ff */
[----:B0-----:R-:W1:Y:S02]  /*1460*/  MUFU.RCP R0, R5 ;  /* 0x0000000500007308 */ /* 0x001e640000001000 */
[----:B-1----:R-:W-:-:S04]  /*1470*/  FFMA R3, R5, R0, -1 ;  /* 0xbf80000005037423 */ /* 0x002fc80000000000 */
[----:B------:R-:W-:-:S04]  /*1480*/  FADD.FTZ R3, -R3, -RZ ;  /* 0x800000ff03037221 */ /* 0x000fc80000010100 */
[----:B------:R-:W-:-:S04]  /*1490*/  FFMA R0, R0, R3, R0 ;  /* 0x0000000300007223 */ /* 0x000fc80000000000 */
[----:B------:R-:W-:Y:S01]  /*14a0*/  FFMA R3, R0, 1.84467440737095516160e+19, RZ ;  /* 0x5f80000000037823 */ /* 0x000fe200000000ff */
[----:B------:R-:W-:Y:S06]  /*14b0*/  BRA `(.L_x_8) ;  /* 0x0000000000887947 */ /* 0x000fec0003800000 */
.L_x_7:
[----:B------:R-:W-:-:S05]  /*14c0*/  VIADD R5, R3, 0xffffff03 ;  /* 0xffffff0303057836 */ /* 0x000fca0000000000 */
[----:B------:R-:W-:-:S13]  /*14d0*/  ISETP.GT.U32.AND P0, PT, R5, 0x1, PT ;  /* 0x000000010500780c */ /* 0x000fda0003f04070 */
[----:B------:R-:W-:Y:S05]  /*14e0*/  @P0 BRA `(.L_x_9) ;  /* 0x0000000000780947 */ /* 0x000fea0003800000 */
[----:B------:R-:W-:Y:S01]  /*14f0*/  LOP3.LUT R6, R0, 0x7fffff, RZ, 0xc0, !PT ;  /* 0x007fffff00067812 */ /* 0x000fe200078ec0ff */
[----:B------:R-:W-:Y:S02]  /*1500*/  IMAD.MOV.U32 R10, RZ, RZ, 0x3 ;  /* 0x00000003ff0a7424 */ /* 0x000fe400078e00ff */
[----:B------:R-:W-:Y:S01]  /*1510*/  VIADD R3, R3, 0xffffff04 ;  /* 0xffffff0403037836 */ /* 0x000fe20000000000 */
[----:B------:R-:W-:Y:S02]  /*1520*/  LOP3.LUT R6, R6, 0x3f800000, RZ, 0xfc, !PT ;  /* 0x3f80000006067812 */ /* 0x000fe400078efcff */
[----:B------:R-:W-:Y:S02]  /*1530*/  SHF.L.U32 R11, R10, R5, RZ ;  /* 0x000000050a0b7219 */ /* 0x000fe400000006ff */
[----:B------:R-:W0:Y:S02]  /*1540*/  MUFU.RCP R7, R6 ;  /* 0x0000000600077308 */ /* 0x000e240000001000 */
[----:B0-----:R-:W-:-:S04]  /*1550*/  FFMA R8, R6, R7, -1 ;  /* 0xbf80000006087423 */ /* 0x001fc80000000007 */
[----:B------:R-:W-:-:S04]  /*1560*/  FADD.FTZ R8, -R8, -RZ ;  /* 0x800000ff08087221 */ /* 0x000fc80000010100 */
[CCC-:B------:R-:W-:Y:S01]  /*1570*/  FFMA.RM R9, R7.reuse, R8.reuse, R7.reuse ;  /* 0x0000000807097223 */ /* 0x1c0fe20000004007 */
[----:B------:R-:W-:-:S04]  /*1580*/  FFMA.RP R8, R7, R8, R7 ;  /* 0x0000000807087223 */ /* 0x000fc80000008007 */
[C---:B------:R-:W-:Y:S02]  /*1590*/  LOP3.LUT R7, R9.reuse, 0x7fffff, RZ, 0xc0, !PT ;  /* 0x007fffff09077812 */ /* 0x040fe400078ec0ff */
[----:B------:R-:W-:Y:S02]  /*15a0*/  FSETP.NEU.FTZ.AND P0, PT, R9, R8, PT ;  /* 0x000000080900720b */ /* 0x000fe40003f1d000 */
[----:B------:R-:W-:Y:S02]  /*15b0*/  LOP3.LUT R8, R7, 0x800000, RZ, 0xfc, !PT ;  /* 0x0080000007087812 */ /* 0x000fe400078efcff */
[----:B------:R-:W-:Y:S02]  /*15c0*/  SEL R7, RZ, 0xffffffff, !P0 ;  /* 0xffffffffff077807 */ /* 0x000fe40004000000 */
[----:B------:R-:W-:Y:S02]  /*15d0*/  LOP3.LUT R6, R11, R8, RZ, 0xc0, !PT ;  /* 0x000000080b067212 */ /* 0x000fe400078ec0ff */
[----:B------:R-:W-:Y:S01]  /*15e0*/  SHF.R.U32.HI R3, RZ, R3, R8 ;  /* 0x00000003ff037219 */ /* 0x000fe20000011608 */
[----:B------:R-:W-:Y:S01]  /*15f0*/  IMAD.MOV R7, RZ, RZ, -R7 ;  /* 0x000000ffff077224 */ /* 0x000fe200078e0a07 */
[----:B------:R-:W-:-:S04]  /*1600*/  SHF.R.U32.HI R6, RZ, R5, R6 ;  /* 0x00000005ff067219 */ /* 0x000fc80000011606 */
[----:B------:R-:W-:Y:S02]  /*1610*/  LOP3.LUT P1, RZ, R7, R5, R8, 0xf8, !PT ;  /* 0x0000000507ff7212 */ /* 0x000fe4000782f808 */
[C---:B------:R-:W-:Y:S02]  /*1620*/  LOP3.LUT P0, RZ, R6.reuse, 0x1, RZ, 0xc0, !PT ;  /* 0x0000000106ff7812 */ /* 0x040fe4000780c0ff */
[----:B------:R-:W-:-:S04]  /*1630*/  LOP3.LUT P2, RZ, R6, 0x2, RZ, 0xc0, !PT ;  /* 0x0000000206ff7812 */ /* 0x000fc8000784c0ff */
[----:B------:R-:W-:Y:S02]  /*1640*/  PLOP3.LUT P0, PT, P0, P1, P2, 0xe0, 0x0 ;  /* 0x000000000000781c */ /* 0x000fe40000703c20 */
[----:B------:R-:W-:Y:S02]  /*1650*/  LOP3.LUT P1, RZ, R0, 0x7fffff, RZ, 0xc0, !PT ;  /* 0x007fffff00ff7812 */ /* 0x000fe4000782c0ff */
[----:B------:R-:W-:-:S05]  /*1660*/  SEL R5, RZ, 0x1, !P0 ;  /* 0x00000001ff057807 */ /* 0x000fca0004000000 */
[----:B------:R-:W-:-:S05]  /*1670*/  IMAD.MOV R5, RZ, RZ, -R5 ;  /* 0x000000ffff057224 */ /* 0x000fca00078e0a05 */
[----:B------:R-:W-:-:S13]  /*1680*/  ISETP.GE.AND P0, PT, R5, RZ, PT ;  /* 0x000000ff0500720c */ /* 0x000fda0003f06270 */
[----:B------:R-:W-:-:S04]  /*1690*/  @!P0 VIADD R3, R3, 0x1 ;  /* 0x0000000103038836 */ /* 0x000fc80000000000 */
[----:B------:R-:W-:-:S05]  /*16a0*/  @!P1 IMAD.SHL.U32 R3, R3, 0x2, RZ ;  /* 0x0000000203039824 */ /* 0x000fca00078e00ff */
[----:B------:R-:W-:Y:S01]  /*16b0*/  LOP3.LUT R3, R3, 0x80000000, R0, 0xf8, !PT ;  /* 0x8000000003037812 */ /* 0x000fe200078ef800 */
[----:B------:R-:W-:Y:S06]  /*16c0*/  BRA `(.L_x_8) ;  /* 0x0000000000047947 */ /* 0x000fec0003800000 */
.L_x_9:
[----:B------:R2:W3:Y:S02]  /*16d0*/  MUFU.RCP R3, R0 ;  /* 0x0000000000037308 */ /* 0x0004e40000001000 */
.L_x_8:
[----:B------:R-:W-:-:S04]  /*16e0*/  IMAD.MOV.U32 R5, RZ, RZ, 0x0 ;  /* 0x00000000ff057424 */ /* 0x000fc800078e00ff */
[----:B0123--:R-:W-:Y:S05]  /*16f0*/  RET.REL.NODEC R4 `(_Z7inc_gpuPfli) ;  /* 0xffffffe804407950 */ /* 0x00ffea0003c3ffff */
        .weak           $__internal_1_$__cuda_sm3x_div_rn_noftz_f32_slowpath
        .type           $__internal_1_$__cuda_sm3x_div_rn_noftz_f32_slowpath,@function
        .size           $__internal_1_$__cuda_sm3x_div_rn_noftz_f32_slowpath,(.L_x_19 - $__internal_1_$__cuda_sm3x_div_rn_noftz_f32_slowpath)
$__internal_1_$__cuda_sm3x_div_rn_noftz_f32_slowpath:
[----:B------:R-:W-:-:S04]  /*1700*/  SHF.R.U32.HI R9, RZ, 0x17, R0 ;  /* 0x00000017ff097819 */ /* 0x000fc80000011600 */
[----:B------:R-:W-:Y:S01]  /*1710*/  LOP3.LUT R11, R9, 0xff, RZ, 0xc0, !PT ;  /* 0x000000ff090b7812 */ /* 0x000fe200078ec0ff */
[----:B------:R-:W-:-:S04]  /*1720*/  IMAD.MOV.U32 R9, RZ, RZ, R0 ;  /* 0x000000ffff097224 */ /* 0x000fc800078e0000 */
[----:B------:R-:W-:-:S05]  /*1730*/  VIADD R12, R11, 0xffffffff ;  /* 0xffffffff0b0c7836 */ /* 0x000fca0000000000 */
[----:B------:R-:W-:-:S13]  /*1740*/  ISETP.GT.U32.OR P0, PT, R12, 0xfd, !PT ;  /* 0x000000fd0c00780c */ /* 0x000fda0007f04470 */
[----:B------:R-:W-:Y:S01]  /*1750*/  @!P0 IMAD.MOV.U32 R10, RZ, RZ, RZ ;  /* 0x000000ffff0a8224 */ /* 0x000fe200078e00ff */
[----:B------:R-:W-:Y:S06]  /*1760*/  @!P0 BRA `(.L_x_10) ;  /* 0x00000000003c8947 */ /* 0x000fec0003800000 */
[----:B------:R-:W-:-:S13]  /*1770*/  FSETP.GTU.FTZ.AND P0, PT, |R0|, +INF , PT ;  /* 0x7f8000000000780b */ /* 0x000fda0003f1c200 */
[----:B------:R-:W-:Y:S05]  /*1780*/  @P0 BRA `(.L_x_11) ;  /* 0x0000000400280947 */ /* 0x000fea0003800000 */
[----:B------:R-:W-:-:S05]  /*1790*/  IMAD.MOV.U32 R10, RZ, RZ, 0x4c7fffff ;  /* 0x4c7fffffff0a7424 */ /* 0x000fca00078e00ff */
[----:B------:R-:W-:-:S13]  /*17a0*/  LOP3.LUT P0, RZ, R10, 0x7fffffff, R9, 0xc8, !PT ;  /* 0x7fffffff0aff7812 */ /* 0x000fda000780c809 */
[----:B------:R-:W-:Y:S05]  /*17b0*/  @!P0 BRA `(.L_x_12) ;  /* 0x0000000400148947 */ /* 0x000fea0003800000 */
[----:B------:R-:W-:-:S13]  /*17c0*/  LOP3.LUT P0, RZ, R9, 0x7fffffff, RZ, 0xc0, !PT ;  /* 0x7fffffff09ff7812 */ /* 0x000fda000780c0ff */
[----:B------:R-:W-:Y:S05]  /*17d0*/  @!P0 BRA `(.L_x_13) ;  /* 0x0000000400048947 */ /* 0x000fea0003800000 */
[----:B------:R-:W-:Y:S02]  /*17e0*/  FSETP.NEU.FTZ.AND P1, PT, |R0|, +INF , PT ;  /* 0x7f8000000000780b */ /* 0x000fe40003f3d200 */
[----:B------:R-:W-:-:S04]  /*17f0*/  LOP3.LUT P0, RZ, R10, 0x7fffffff, RZ, 0xc0, !PT ;  /* 0x7fffffff0aff7812 */ /* 0x000fc8000780c0ff */
[----:B------:R-:W-:-:S13]  /*1800*/  PLOP3.LUT P0, PT, P1, P0, PT, 0x2f, 0xf2 ;  /* 0x0000000000f2781c */ /* 0x000fda0000f00577 */
[----:B------:R-:W-:Y:S05]  /*1810*/  @P0 BRA `(.L_x_14) ;  /* 0x0000000000e80947 */ /* 0x000fea0003800000 */
[----:B------:R-:W-:-:S13]  /*1820*/  ISETP.GE.AND P0, PT, R12, RZ, PT ;  /* 0x000000ff0c00720c */ /* 0x000fda0003f06270 */
[----:B------:R-:W-:Y:S02]  /*1830*/  @P0 IMAD.MOV.U32 R10, RZ, RZ, RZ ;  /* 0x000000ffff0a0224 */ /* 0x000fe400078e00ff */
[----:B------:R-:W-:Y:S01]  /*1840*/  @!P0 FFMA R9, R0, 1.84467440737095516160e+19, RZ ;  /* 0x5f80000000098823 */ /* 0x000fe200000000ff */
[----:B------:R-:W-:-:S07]  /*1850*/  @!P0 IMAD.MOV.U32 R10, RZ, RZ, -0x40 ;  /* 0xffffffc0ff0a8424 */ /* 0x000fce00078e00ff */
.L_x_10:
[----:B------:R-:W-:Y:S01]  /*1860*/  UMOV UR4, 0x4c7fffff ;  /* 0x4c7fffff00047882 */ /* 0x000fe20000000000 */
[----:B------:R-:W-:Y:S01]  /*1870*/  VIADD R11, R11, 0xffffff81 ;  /* 0xffffff810b0b7836 */ /* 0x000fe20000000000 */
[----:B------:R-:W-:-:S03]  /*1880*/  UIADD3 UR4, UPT, UPT, UR4, -0xc800000, URZ ;  /* 0xf380000004047890 */ /* 0x000fc6000fffe0ff */
[----:B------:R-:W-:Y:S01]  /*1890*/  IMAD R0, R11, -0x800000, R9 ;  /* 0xff8000000b007824 */ /* 0x000fe200078e0209 */
[----:B------:R-:W-:Y:S02]  /*18a0*/  IADD3 R10, PT, PT, R10, -0x19, R11 ;  /* 0xffffffe70a0a7810 */ /* 0x000fe40007ffe00b */
[----:B------:R-:W-:-:S03]  /*18b0*/  FADD.FTZ R13, -RZ, -UR4 ;  /* 0x80000004ff0d7e21 */ /* 0x000fc60008010100 */
[----:B------:R-:W0:Y:S02]  /*18c0*/  MUFU.RCP R12, UR4 ;  /* 0x00000004000c7d08 */ /* 0x000e240008001000 */
[----:B0-----:R-:W-:-:S04]  /*18d0*/  FFMA R15, R12, R13, 1 ;  /* 0x3f8000000c0f7423 */ /* 0x001fc8000000000d */
[----:B------:R-:W-:-:S04]  /*18e0*/  FFMA R15, R12, R15, R12 ;  /* 0x0000000f0c0f7223 */ /* 0x000fc8000000000c */
[----:B------:R-:W-:-:S04]  /*18f0*/  FFMA R12, R0, R15, RZ ;  /* 0x0000000f000c7223 */ /* 0x000fc800000000ff */
[----:B------:R-:W-:-:S04]  /*1900*/  FFMA R9, R13, R12, R0 ;  /* 0x0000000c0d097223 */ /* 0x000fc80000000000 */
[----:B------:R-:W-:-:S04]  /*1910*/  FFMA R12, R15, R9, R12 ;  /* 0x000000090f0c7223 */ /* 0x000fc8000000000c */
[----:B------:R-:W-:-:S04]  /*1920*/  FFMA R13, R13, R12, R0 ;  /* 0x0000000c0d0d7223 */ /* 0x000fc80000000000 */
[----:B------:R-:W-:-:S05]  /*1930*/  FFMA R0, R15, R13, R12 ;  /* 0x0000000d0f007223 */ /* 0x000fca000000000c */
[----:B------:R-:W-:-:S04]  /*1940*/  SHF.R.U32.HI R9, RZ, 0x17, R0 ;  /* 0x00000017ff097819 */ /* 0x000fc80000011600 */
[----:B------:R-:W-:-:S05]  /*1950*/  LOP3.LUT R9, R9, 0xff, RZ, 0xc0, !PT ;  /* 0x000000ff09097812 */ /* 0x000fca00078ec0ff */
[----:B------:R-:W-:-:S04]  /*1960*/  IMAD.IADD R14, R9, 0x1, R10 ;  /* 0x00000001090e7824 */ /* 0x000fc800078e020a */
[----:B------:R-:W-:-:S05]  /*1970*/  VIADD R9, R14, 0xffffffff ;  /* 0xffffffff0e097836 */ /* 0x000fca0000000000 */
[----:B------:R-:W-:-:S13]  /*1980*/  ISETP.GE.U32.AND P0, PT, R9, 0xfe, PT ;  /* 0x000000fe0900780c */ /* 0x000fda0003f06070 */
[----:B------:R-:W-:Y:S05]  /*1990*/  @!P0 BRA `(.L_x_15) ;  /* 0x0000000000808947 */ /* 0x000fea0003800000 */
[----:B------:R-:W-:-:S13]  /*19a0*/  ISETP.GT.AND P0, PT, R14, 0xfe, PT ;  /* 0x000000fe0e00780c */ /* 0x000fda0003f04270 */
[----:B------:R-:W-:Y:S05]  /*19b0*/  @P0 BRA `(.L_x_16) ;  /* 0x00000000006c0947 */ /* 0x000fea0003800000 */
[----:B------:R-:W-:-:S13]  /*19c0*/  ISETP.GE.AND P0, PT, R14, 0x1, PT ;  /* 0x000000010e00780c */ /* 0x000fda0003f06270 */
[----:B------:R-:W-:Y:S05]  /*19d0*/  @P0 BRA `(.L_x_17) ;  /* 0x0000000000980947 */ /* 0x000fea0003800000 */
[----:B------:R-:W-:Y:S02]  /*19e0*/  ISETP.GE.AND P0, PT, R14, -0x18, PT ;  /* 0xffffffe80e00780c */ /* 0x000fe40003f06270 */
[----:B------:R-:W-:-:S11]  /*19f0*/  LOP3.LUT R0, R0, 0x80000000, RZ, 0xc0, !PT ;  /* 0x8000000000007812 */ /* 0x000fd600078ec0ff */
[----:B------:R-:W-:Y:S05]  /*1a00*/  @!P0 BRA `(.L_x_17) ;  /* 0x00000000008c8947 */ /* 0x000fea0003800000 */
[CCC-:B------:R-:W-:Y:S01]  /*1a10*/  FFMA.RZ R9, R15.reuse, R13.reuse, R12.reuse ;  /* 0x0000000d0f097223 */ /* 0x1c0fe2000000c00c */
[-CC-:B------:R-:W-:Y:S01]  /*1a20*/  FFMA.RM R10, R15, R13.reuse, R12.reuse ;  /* 0x0000000d0f0a7223 */ /* 0x180fe2000000400c */
[C---:B------:R-:W-:Y:S02]  /*1a30*/  ISETP.NE.AND P2, PT, R14.reuse, RZ, PT ;  /* 0x000000ff0e00720c */ /* 0x040fe40003f45270 */
[C---:B------:R-:W-:Y:S02]  /*1a40*/  ISETP.NE.AND P1, PT, R14.reuse, RZ, PT ;  /* 0x000000ff0e00720c */ /* 0x040fe40003f25270 */
[----:B------:R-:W-:Y:S01]  /*1a50*/  LOP3.LUT R11, R9, 0x7fffff, RZ, 0xc0, !PT ;  /* 0x007fffff090b7812 */ /* 0x000fe200078ec0ff */
[----:B------:R-:W-:Y:S01]  /*1a60*/  FFMA.RP R9, R15, R13, R12 ;  /* 0x0000000d0f097223 */ /* 0x000fe2000000800c */
[----:B------:R-:W-:Y:S02]  /*1a70*/  VIADD R12, R14, 0x20 ;  /* 0x000000200e0c7836 */ /* 0x000fe40000000000 */
[----:B------:R-:W-:Y:S01]  /*1a80*/  LOP3.LUT R11, R11, 0x800000, RZ, 0xfc, !PT ;  /* 0x008000000b0b7812 */ /* 0x000fe200078efcff */
[----:B------:R-:W-:Y:S01]  /*1a90*/  IMAD.MOV R13, RZ, RZ, -R14 ;  /* 0x000000ffff0d7224 */ /* 0x000fe200078e0a0e */
[----:B------:R-:W-:-:S02]  /*1aa0*/  FSETP.NEU.FTZ.AND P0, PT, R9, R10, PT ;  /* 0x0000000a0900720b */ /* 0x000fc40003f1d000 */
[----:B------:R-:W-:Y:S02]  /*1ab0*/  SHF.L.U32 R12, R11, R12, RZ ;  /* 0x0000000c0b0c7219 */ /* 0x000fe400000006ff */
[----:B------:R-:W-:Y:S02]  /*1ac0*/  SEL R10, R13, RZ, P2 ;  /* 0x000000ff0d0a7207 */ /* 0x000fe40001000000 */
[----:B------:R-:W-:Y:S02]  /*1ad0*/  ISETP.NE.AND P1, PT, R12, RZ, P1 ;  /* 0x000000ff0c00720c */ /* 0x000fe40000f25270 */
[----:B------:R-:W-:Y:S02]  /*1ae0*/  SHF.R.U32.HI R10, RZ, R10, R11 ;  /* 0x0000000aff0a7219 */ /* 0x000fe4000001160b */
[----:B------:R-:W-:Y:S02]  /*1af0*/  PLOP3.LUT P0, PT, P0, P1, PT, 0xf8, 0x8f ;  /* 0x00000000008f781c */ /* 0x000fe40000703f70 */
[----:B------:R-:W-:-:S02]  /*1b00*/  SHF.R.U32.HI R12, RZ, 0x1, R10 ;  /* 0x00000001ff0c7819 */ /* 0x000fc4000001160a */
[----:B------:R-:W-:-:S04]  /*1b10*/  SEL R9, RZ, 0x1, !P0 ;  /* 0x00000001ff097807 */ /* 0x000fc80004000000 */
[----:B------:R-:W-:-:S04]  /*1b20*/  LOP3.LUT R9, R9, 0x1, R12, 0xf8, !PT ;  /* 0x0000000109097812 */ /* 0x000fc800078ef80c */
[----:B------:R-:W-:-:S05]  /*1b30*/  LOP3.LUT R9, R9, R10, RZ, 0xc0, !PT ;  /* 0x0000000a09097212 */ /* 0x000fca00078ec0ff */
[----:B------:R-:W-:-:S05]  /*1b40*/  IMAD.IADD R9, R12, 0x1, R9 ;  /* 0x000000010c097824 */ /* 0x000fca00078e0209 */
[----:B------:R-:W-:Y:S01]  /*1b50*/  LOP3.LUT R0, R9, R0, RZ, 0xfc, !PT ;  /* 0x0000000009007212 */ /* 0x000fe200078efcff */
[----:B------:R-:W-:Y:S06]  /*1b60*/  BRA `(.L_x_17) ;  /* 0x0000000000347947 */ /* 0x000fec0003800000 */
.L_x_16:
[----:B------:R-:W-:-:S04]  /*1b70*/  LOP3.LUT R0, R0, 0x80000000, RZ, 0xc0, !PT ;  /* 0x8000000000007812 */ /* 0x000fc800078ec0ff */
[----:B------:R-:W-:Y:S01]  /*1b80*/  LOP3.LUT R0, R0, 0x7f800000, RZ, 0xfc, !PT ;  /* 0x7f80000000007812 */ /* 0x000fe200078efcff */
[----:B------:R-:W-:Y:S06]  /*1b90*/  BRA `(.L_x_17) ;  /* 0x0000000000287947 */ /* 0x000fec0003800000 */
.L_x_15:
[----:B------:R-:W-:Y:S01]  /*1ba0*/  IMAD R0, R10, 0x800000, R0 ;  /* 0x008000000a007824 */ /* 0x000fe200078e0200 */
[----:B------:R-:W-:Y:S06]  /*1bb0*/  BRA `(.L_x_17) ;  /* 0x0000000000207947 */ /* 0x000fec0003800000 */
.L_x_14:
[----:B------:R-:W-:-:S04]  /*1bc0*/  LOP3.LUT R0, R10, 0x80000000, R9, 0x48, !PT ;  /* 0x800000000a007812 */ /* 0x000fc800078e4809 */
[----:B------:R-:W-:Y:S01]  /*1bd0*/  LOP3.LUT R0, R0, 0x7f800000, RZ, 0xfc, !PT ;  /* 0x7f80000000007812 */ /* 0x000fe200078efcff */
[----:B------:R-:W-:Y:S06]  /*1be0*/  BRA `(.L_x_17) ;  /* 0x0000000000147947 */ /* 0x000fec0003800000 */
.L_x_13:
[----:B------:R-:W-:Y:S01]  /*1bf0*/  LOP3.LUT R0, R10, 0x80000000, R9, 0x48, !PT ;  /* 0x800000000a007812 */ /* 0x000fe200078e4809 */
[----:B------:R-:W-:Y:S06]  /*1c00*/  BRA `(.L_x_17) ;  /* 0x00000000000c7947 */ /* 0x000fec0003800000 */
.L_x_12:
[----:B------:R-:W0:Y:S01]  /*1c10*/  MUFU.RSQ R0, -QNAN ;  /* 0xffc0000000007908 */ /* 0x000e220000001400 */
[----:B------:R-:W-:Y:S05]  /*1c20*/  BRA `(.L_x_17) ;  /* 0x0000000000047947 */ /* 0x000fea0003800000 */
.L_x_11:
[----:B------:R-:W-:-:S07]  /*1c30*/  FADD.FTZ R0, R0, 67108860 ;  /* 0x4c7fffff00007421 */ /* 0x000fce0000010000 */
.L_x_17:
[----:B------:R-:W-:-:S04]  /*1c40*/  IMAD.MOV.U32 R9, RZ, RZ, 0x0 ;  /* 0x00000000ff097424 */ /* 0x000fc800078e00ff */
[----:B0-----:R-:W-:Y:S05]  /*1c50*/  RET.REL.NODEC R8 `(_Z7inc_gpuPfli) ;  /* 0xffffffe008e87950 */ /* 0x001fea0003c3ffff */
.L_x_18:
[----:B------:R-:W-:-:S00]  /*1c60*/  BRA `(.L_x_18) ;  /* 0xfffffffc00fc7947 */ /* 0x000fc0000383ffff */
[----:B------:R-:W-:-:S00]  /*1c70*/  NOP ;  /* 0x0000000000007918 */ /* 0x000fc00000000000 */
        /* <DEDUP_REMOVED lines=8> */
.L_x_19:


//--------------------- .nv.shared.reserved.0     --------------------------
	.section	.nv.shared.reserved.0,"aw",@nobits
	.weak		__nv_reservedSMEM_offset_0_alias
	.size		__nv_reservedSMEM_offset_0_alias, 0, 64
	.other		__nv_reservedSMEM_offset_0_alias,@"STO_CUDA_RESERVED_SHARED STV_DEFAULT"
__nv_reservedSMEM_offset_0_alias:
	.zero		0
	.zero		64


//--------------------- .nv.global                --------------------------
	.section	.nv.global,"aw",@nobits
	.align	8
.nv.global:
	.type		dummy2,@object
	.size		dummy2,(dummy - dummy2)
dummy2:
	.zero		8
	.type		dummy,@object
	.size		dummy,(iy - dummy)
dummy:
	.zero		8
	.type		iy,@object
	.size		iy,(iv - iy)
iy:
	.zero		8
	.type		iv,@object
	.size		iv,(.L_1 - iv)
iv:
	.zero		128
.L_1:


//--------------------- .nv.constant0._Z7inc_gpuPfli --------------------------
	.section	.nv.constant0._Z7inc_gpuPfli,"a",@progbits
	.sectionflags	@""
	.align	4
.nv.constant0._Z7inc_gpuPfli:
	.zero		916


//--------------------- SYMBOLS --------------------------

	.type		.nv.reservedSmem.offset0,@object
	.size		.nv.reservedSmem.offset0,0x4
